//
// Generated by NVIDIA NVVM Compiler
//
// Compiler Build ID: CL-36424714
// Cuda compilation tools, release 13.0, V13.0.88
// Based on NVVM 20.0.0
//

.version 9.0
.target sm_100
.address_size 64

	// .globl	_Z13sum_v1_kernelPKfPfii
.global .align 1 .b8 _ZN34_INTERNAL_39228c3c_4_k_cu_a14d9fad4cuda3std3__436_GLOBAL__N__39228c3c_4_k_cu_a14d9fad6ignoreE[1];
.global .align 1 .b8 _ZN34_INTERNAL_39228c3c_4_k_cu_a14d9fad4cuda3std3__45__cpo5beginE[1];
.global .align 1 .b8 _ZN34_INTERNAL_39228c3c_4_k_cu_a14d9fad4cuda3std3__45__cpo3endE[1];
.global .align 1 .b8 _ZN34_INTERNAL_39228c3c_4_k_cu_a14d9fad4cuda3std3__45__cpo6cbeginE[1];
.global .align 1 .b8 _ZN34_INTERNAL_39228c3c_4_k_cu_a14d9fad4cuda3std3__45__cpo4cendE[1];
.global .align 1 .b8 _ZN34_INTERNAL_39228c3c_4_k_cu_a14d9fad4cuda3std3__419piecewise_constructE[1];
.global .align 1 .b8 _ZN34_INTERNAL_39228c3c_4_k_cu_a14d9fad4cuda3std3__48in_placeE[1];
.global .align 1 .b8 _ZN34_INTERNAL_39228c3c_4_k_cu_a14d9fad4cuda3std6ranges3__45__cpo4swapE[1];
.global .align 1 .b8 _ZN34_INTERNAL_39228c3c_4_k_cu_a14d9fad4cuda3std6ranges3__45__cpo9iter_moveE[1];
.global .align 1 .b8 _ZN34_INTERNAL_39228c3c_4_k_cu_a14d9fad4cuda3std6ranges3__45__cpo7advanceE[1];
.extern .shared .align 16 .b8 shmem[];

.visible .entry _Z13sum_v1_kernelPKfPfii(
	.param .u64 .ptr .align 1 _Z13sum_v1_kernelPKfPfii_param_0,
	.param .u64 .ptr .align 1 _Z13sum_v1_kernelPKfPfii_param_1,
	.param .u32 _Z13sum_v1_kernelPKfPfii_param_2,
	.param .u32 _Z13sum_v1_kernelPKfPfii_param_3
)
{
	.reg .pred 	%p<11>;
	.reg .b32 	%r<29>;
	.reg .b32 	%f<180>;
	.reg .b64 	%rd<29>;

	ld.param.u64 	%rd10, [_Z13sum_v1_kernelPKfPfii_param_0];
	ld.param.u64 	%rd9, [_Z13sum_v1_kernelPKfPfii_param_1];
	ld.param.u32 	%r18, [_Z13sum_v1_kernelPKfPfii_param_2];
	ld.param.u32 	%r17, [_Z13sum_v1_kernelPKfPfii_param_3];
	cvta.to.global.u64 	%rd1, %rd10;
	mov.u32 	%r19, %ctaid.x;
	mov.u32 	%r20, %ntid.x;
	mov.u32 	%r21, %tid.x;
	mad.lo.s32 	%r1, %r19, %r20, %r21;
	setp.ge.s32 	%p1, %r1, %r18;
	@%p1 bra 	$L__BB0_15;
	mul.lo.s32 	%r22, %r17, %r1;
	cvt.s64.s32 	%rd2, %r22;
	setp.lt.s32 	%p2, %r17, 1;
	mov.f32 	%f179, 0f00000000;
	@%p2 bra 	$L__BB0_14;
	and.b32  	%r2, %r17, 15;
	setp.lt.u32 	%p3, %r17, 16;
	mov.f32 	%f169, 0f00000000;
	mov.b32 	%r26, 0;
	mov.f32 	%f179, %f169;
	@%p3 bra 	$L__BB0_5;
	and.b32  	%r26, %r17, 2147483632;
	neg.s32 	%r24, %r26;
	shl.b64 	%rd11, %rd2, 2;
	add.s64 	%rd12, %rd11, %rd1;
	add.s64 	%rd27, %rd12, 32;
	mov.f32 	%f169, 0f00000000;
$L__BB0_4:
	.pragma "nounroll";
	ld.global.f32 	%f27, [%rd27+-32];
	sub.f32 	%f28, %f27, %f169;
	add.f32 	%f29, %f179, %f28;
	sub.f32 	%f30, %f29, %f179;
	sub.f32 	%f31, %f30, %f28;
	ld.global.f32 	%f32, [%rd27+-28];
	sub.f32 	%f33, %f32, %f31;
	add.f32 	%f34, %f29, %f33;
	sub.f32 	%f35, %f34, %f29;
	sub.f32 	%f36, %f35, %f33;
	ld.global.f32 	%f37, [%rd27+-24];
	sub.f32 	%f38, %f37, %f36;
	add.f32 	%f39, %f34, %f38;
	sub.f32 	%f40, %f39, %f34;
	sub.f32 	%f41, %f40, %f38;
	ld.global.f32 	%f42, [%rd27+-20];
	sub.f32 	%f43, %f42, %f41;
	add.f32 	%f44, %f39, %f43;
	sub.f32 	%f45, %f44, %f39;
	sub.f32 	%f46, %f45, %f43;
	ld.global.f32 	%f47, [%rd27+-16];
	sub.f32 	%f48, %f47, %f46;
	add.f32 	%f49, %f44, %f48;
	sub.f32 	%f50, %f49, %f44;
	sub.f32 	%f51, %f50, %f48;
	ld.global.f32 	%f52, [%rd27+-12];
	sub.f32 	%f53, %f52, %f51;
	add.f32 	%f54, %f49, %f53;
	sub.f32 	%f55, %f54, %f49;
	sub.f32 	%f56, %f55, %f53;
	ld.global.f32 	%f57, [%rd27+-8];
	sub.f32 	%f58, %f57, %f56;
	add.f32 	%f59, %f54, %f58;
	sub.f32 	%f60, %f59, %f54;
	sub.f32 	%f61, %f60, %f58;
	ld.global.f32 	%f62, [%rd27+-4];
	sub.f32 	%f63, %f62, %f61;
	add.f32 	%f64, %f59, %f63;
	sub.f32 	%f65, %f64, %f59;
	sub.f32 	%f66, %f65, %f63;
	ld.global.f32 	%f67, [%rd27];
	sub.f32 	%f68, %f67, %f66;
	add.f32 	%f69, %f64, %f68;
	sub.f32 	%f70, %f69, %f64;
	sub.f32 	%f71, %f70, %f68;
	ld.global.f32 	%f72, [%rd27+4];
	sub.f32 	%f73, %f72, %f71;
	add.f32 	%f74, %f69, %f73;
	sub.f32 	%f75, %f74, %f69;
	sub.f32 	%f76, %f75, %f73;
	ld.global.f32 	%f77, [%rd27+8];
	sub.f32 	%f78, %f77, %f76;
	add.f32 	%f79, %f74, %f78;
	sub.f32 	%f80, %f79, %f74;
	sub.f32 	%f81, %f80, %f78;
	ld.global.f32 	%f82, [%rd27+12];
	sub.f32 	%f83, %f82, %f81;
	add.f32 	%f84, %f79, %f83;
	sub.f32 	%f85, %f84, %f79;
	sub.f32 	%f86, %f85, %f83;
	ld.global.f32 	%f87, [%rd27+16];
	sub.f32 	%f88, %f87, %f86;
	add.f32 	%f89, %f84, %f88;
	sub.f32 	%f90, %f89, %f84;
	sub.f32 	%f91, %f90, %f88;
	ld.global.f32 	%f92, [%rd27+20];
	sub.f32 	%f93, %f92, %f91;
	add.f32 	%f94, %f89, %f93;
	sub.f32 	%f95, %f94, %f89;
	sub.f32 	%f96, %f95, %f93;
	ld.global.f32 	%f97, [%rd27+24];
	sub.f32 	%f98, %f97, %f96;
	add.f32 	%f99, %f94, %f98;
	sub.f32 	%f100, %f99, %f94;
	sub.f32 	%f101, %f100, %f98;
	ld.global.f32 	%f102, [%rd27+28];
	sub.f32 	%f103, %f102, %f101;
	add.f32 	%f179, %f99, %f103;
	sub.f32 	%f104, %f179, %f99;
	sub.f32 	%f169, %f104, %f103;
	add.s32 	%r24, %r24, 16;
	add.s64 	%rd27, %rd27, 64;
	setp.ne.s32 	%p4, %r24, 0;
	@%p4 bra 	$L__BB0_4;
$L__BB0_5:
	setp.eq.s32 	%p5, %r2, 0;
	@%p5 bra 	$L__BB0_14;
	and.b32  	%r8, %r17, 7;
	setp.lt.u32 	%p6, %r2, 8;
	@%p6 bra 	$L__BB0_8;
	cvt.u64.u32 	%rd13, %r26;
	add.s64 	%rd14, %rd13, %rd2;
	shl.b64 	%rd15, %rd14, 2;
	add.s64 	%rd16, %rd1, %rd15;
	ld.global.f32 	%f106, [%rd16];
	sub.f32 	%f107, %f106, %f169;
	add.f32 	%f108, %f179, %f107;
	sub.f32 	%f109, %f108, %f179;
	sub.f32 	%f110, %f109, %f107;
	ld.global.f32 	%f111, [%rd16+4];
	sub.f32 	%f112, %f111, %f110;
	add.f32 	%f113, %f108, %f112;
	sub.f32 	%f114, %f113, %f108;
	sub.f32 	%f115, %f114, %f112;
	ld.global.f32 	%f116, [%rd16+8];
	sub.f32 	%f117, %f116, %f115;
	add.f32 	%f118, %f113, %f117;
	sub.f32 	%f119, %f118, %f113;
	sub.f32 	%f120, %f119, %f117;
	ld.global.f32 	%f121, [%rd16+12];
	sub.f32 	%f122, %f121, %f120;
	add.f32 	%f123, %f118, %f122;
	sub.f32 	%f124, %f123, %f118;
	sub.f32 	%f125, %f124, %f122;
	ld.global.f32 	%f126, [%rd16+16];
	sub.f32 	%f127, %f126, %f125;
	add.f32 	%f128, %f123, %f127;
	sub.f32 	%f129, %f128, %f123;
	sub.f32 	%f130, %f129, %f127;
	ld.global.f32 	%f131, [%rd16+20];
	sub.f32 	%f132, %f131, %f130;
	add.f32 	%f133, %f128, %f132;
	sub.f32 	%f134, %f133, %f128;
	sub.f32 	%f135, %f134, %f132;
	ld.global.f32 	%f136, [%rd16+24];
	sub.f32 	%f137, %f136, %f135;
	add.f32 	%f138, %f133, %f137;
	sub.f32 	%f139, %f138, %f133;
	sub.f32 	%f140, %f139, %f137;
	ld.global.f32 	%f141, [%rd16+28];
	sub.f32 	%f142, %f141, %f140;
	add.f32 	%f179, %f138, %f142;
	sub.f32 	%f143, %f179, %f138;
	sub.f32 	%f169, %f143, %f142;
	add.s32 	%r26, %r26, 8;
$L__BB0_8:
	setp.eq.s32 	%p7, %r8, 0;
	@%p7 bra 	$L__BB0_14;
	and.b32  	%r11, %r17, 3;
	setp.lt.u32 	%p8, %r8, 4;
	@%p8 bra 	$L__BB0_11;
	cvt.u64.u32 	%rd17, %r26;
	add.s64 	%rd18, %rd17, %rd2;
	shl.b64 	%rd19, %rd18, 2;
	add.s64 	%rd20, %rd1, %rd19;
	ld.global.f32 	%f145, [%rd20];
	sub.f32 	%f146, %f145, %f169;
	add.f32 	%f147, %f179, %f146;
	sub.f32 	%f148, %f147, %f179;
	sub.f32 	%f149, %f148, %f146;
	ld.global.f32 	%f150, [%rd20+4];
	sub.f32 	%f151, %f150, %f149;
	add.f32 	%f152, %f147, %f151;
	sub.f32 	%f153, %f152, %f147;
	sub.f32 	%f154, %f153, %f151;
	ld.global.f32 	%f155, [%rd20+8];
	sub.f32 	%f156, %f155, %f154;
	add.f32 	%f157, %f152, %f156;
	sub.f32 	%f158, %f157, %f152;
	sub.f32 	%f159, %f158, %f156;
	ld.global.f32 	%f160, [%rd20+12];
	sub.f32 	%f161, %f160, %f159;
	add.f32 	%f179, %f157, %f161;
	sub.f32 	%f162, %f179, %f157;
	sub.f32 	%f169, %f162, %f161;
	add.s32 	%r26, %r26, 4;
$L__BB0_11:
	setp.eq.s32 	%p9, %r11, 0;
	@%p9 bra 	$L__BB0_14;
	cvt.u64.u32 	%rd21, %r26;
	add.s64 	%rd22, %rd2, %rd21;
	shl.b64 	%rd23, %rd22, 2;
	add.s64 	%rd28, %rd1, %rd23;
	neg.s32 	%r28, %r11;
	mov.f32 	%f178, %f179;
$L__BB0_13:
	.pragma "nounroll";
	ld.global.f32 	%f163, [%rd28];
	sub.f32 	%f164, %f163, %f169;
	add.f32 	%f179, %f178, %f164;
	sub.f32 	%f165, %f179, %f178;
	sub.f32 	%f169, %f165, %f164;
	add.s64 	%rd28, %rd28, 4;
	add.s32 	%r28, %r28, 1;
	setp.ne.s32 	%p10, %r28, 0;
	mov.f32 	%f178, %f179;
	@%p10 bra 	$L__BB0_13;
$L__BB0_14:
	cvta.to.global.u64 	%rd24, %rd9;
	mul.wide.s32 	%rd25, %r1, 4;
	add.s64 	%rd26, %rd24, %rd25;
	st.global.f32 	[%rd26], %f179;
$L__BB0_15:
	ret;

}
	// .globl	_Z13sum_v2_kernelPKfPfii
.visible .entry _Z13sum_v2_kernelPKfPfii(
	.param .u64 .ptr .align 1 _Z13sum_v2_kernelPKfPfii_param_0,
	.param .u64 .ptr .align 1 _Z13sum_v2_kernelPKfPfii_param_1,
	.param .u32 _Z13sum_v2_kernelPKfPfii_param_2,
	.param .u32 _Z13sum_v2_kernelPKfPfii_param_3
)
{
	.reg .pred 	%p<6>;
	.reg .b32 	%r<16>;
	.reg .b32 	%f<10>;
	.reg .b64 	%rd<9>;

	ld.param.u64 	%rd1, [_Z13sum_v2_kernelPKfPfii_param_0];
	ld.param.u64 	%rd2, [_Z13sum_v2_kernelPKfPfii_param_1];
	ld.param.u32 	%r8, [_Z13sum_v2_kernelPKfPfii_param_3];
	mov.u32 	%r1, %tid.x;
	mov.u32 	%r9, %ctaid.x;
	mov.u32 	%r15, %ntid.x;
	mad.lo.s32 	%r3, %r9, %r15, %r1;
	mov.u32 	%r4, %ctaid.y;
	setp.ge.s32 	%p1, %r3, %r8;
	mov.f32 	%f9, 0f00000000;
	@%p1 bra 	$L__BB1_2;
	cvta.to.global.u64 	%rd3, %rd1;
	mad.lo.s32 	%r10, %r8, %r4, %r3;
	mul.wide.s32 	%rd4, %r10, 4;
	add.s64 	%rd5, %rd3, %rd4;
	ld.global.f32 	%f9, [%rd5];
$L__BB1_2:
	shl.b32 	%r11, %r1, 2;
	mov.u32 	%r12, shmem;
	add.s32 	%r5, %r12, %r11;
	st.shared.f32 	[%r5], %f9;
	bar.sync 	0;
	setp.lt.u32 	%p2, %r15, 2;
	@%p2 bra 	$L__BB1_6;
$L__BB1_3:
	shr.u32 	%r7, %r15, 1;
	setp.ge.u32 	%p3, %r1, %r7;
	@%p3 bra 	$L__BB1_5;
	shl.b32 	%r13, %r7, 2;
	add.s32 	%r14, %r5, %r13;
	ld.shared.f32 	%f4, [%r14];
	ld.shared.f32 	%f5, [%r5];
	add.f32 	%f6, %f4, %f5;
	st.shared.f32 	[%r5], %f6;
$L__BB1_5:
	bar.sync 	0;
	setp.gt.u32 	%p4, %r15, 3;
	mov.u32 	%r15, %r7;
	@%p4 bra 	$L__BB1_3;
$L__BB1_6:
	setp.ne.s32 	%p5, %r1, 0;
	@%p5 bra 	$L__BB1_8;
	cvta.to.global.u64 	%rd6, %rd2;
	mul.wide.u32 	%rd7, %r4, 4;
	add.s64 	%rd8, %rd6, %rd7;
	ld.shared.f32 	%f7, [shmem];
	atom.global.add.f32 	%f8, [%rd8], %f7;
$L__BB1_8:
	ret;

}
	// .globl	_Z13sum_v3_kernelPKfPfiii
.visible .entry _Z13sum_v3_kernelPKfPfiii(
	.param .u64 .ptr .align 1 _Z13sum_v3_kernelPKfPfiii_param_0,
	.param .u64 .ptr .align 1 _Z13sum_v3_kernelPKfPfiii_param_1,
	.param .u32 _Z13sum_v3_kernelPKfPfiii_param_2,
	.param .u32 _Z13sum_v3_kernelPKfPfiii_param_3,
	.param .u32 _Z13sum_v3_kernelPKfPfiii_param_4
)
{
	.reg .pred 	%p<35>;
	.reg .b32 	%r<103>;
	.reg .b32 	%f<96>;
	.reg .b64 	%rd<68>;

	ld.param.u64 	%rd4, [_Z13sum_v3_kernelPKfPfiii_param_0];
	ld.param.u64 	%rd3, [_Z13sum_v3_kernelPKfPfiii_param_1];
	ld.param.u32 	%r59, [_Z13sum_v3_kernelPKfPfiii_param_3];
	ld.param.u32 	%r60, [_Z13sum_v3_kernelPKfPfiii_param_4];
	cvta.to.global.u64 	%rd1, %rd4;
	mov.u32 	%r1, %tid.x;
	mov.u32 	%r2, %ctaid.y;
	mul.lo.s32 	%r61, %r59, %r2;
	cvt.s64.s32 	%rd2, %r61;
	setp.lt.s32 	%p1, %r60, 1;
	mov.f32 	%f75, 0f00000000;
	@%p1 bra 	$L__BB2_41;
	mov.u32 	%r3, %ctaid.x;
	mul.lo.s32 	%r4, %r60, %r3;
	mov.u32 	%r5, %ntid.x;
	and.b32  	%r6, %r60, 7;
	setp.lt.u32 	%p2, %r60, 8;
	mov.f32 	%f75, 0f00000000;
	mov.b32 	%r100, 0;
	@%p2 bra 	$L__BB2_20;
	and.b32  	%r100, %r60, 2147483640;
	neg.s32 	%r98, %r100;
	mad.lo.s32 	%r63, %r5, %r4, %r5;
	add.s32 	%r97, %r1, %r63;
	shl.b32 	%r10, %r5, 3;
	add.s32 	%r64, %r4, 2;
	mad.lo.s32 	%r96, %r5, %r64, %r1;
	add.s32 	%r65, %r4, 3;
	mad.lo.s32 	%r95, %r5, %r65, %r1;
	add.s32 	%r66, %r4, 4;
	mad.lo.s32 	%r94, %r5, %r66, %r1;
	add.s32 	%r67, %r4, 5;
	mad.lo.s32 	%r93, %r5, %r67, %r1;
	add.s32 	%r68, %r4, 6;
	mad.lo.s32 	%r92, %r5, %r68, %r1;
	add.s32 	%r69, %r4, 7;
	mad.lo.s32 	%r91, %r5, %r69, %r1;
	mul.lo.s32 	%r70, %r5, %r3;
	mad.lo.s32 	%r90, %r70, %r60, %r1;
	mov.f32 	%f75, 0f00000000;
$L__BB2_3:
	.pragma "nounroll";
	setp.ge.s32 	%p3, %r90, %r59;
	@%p3 bra 	$L__BB2_5;
	cvt.s64.s32 	%rd5, %r90;
	add.s64 	%rd6, %rd5, %rd2;
	shl.b64 	%rd7, %rd6, 2;
	add.s64 	%rd8, %rd1, %rd7;
	ld.global.f32 	%f43, [%rd8];
	add.f32 	%f75, %f75, %f43;
$L__BB2_5:
	add.s32 	%r27, %r5, %r90;
	setp.ge.s32 	%p4, %r27, %r59;
	@%p4 bra 	$L__BB2_7;
	cvt.s64.s32 	%rd9, %r97;
	add.s64 	%rd10, %rd9, %rd2;
	shl.b64 	%rd11, %rd10, 2;
	add.s64 	%rd12, %rd1, %rd11;
	ld.global.f32 	%f44, [%rd12];
	add.f32 	%f75, %f75, %f44;
$L__BB2_7:
	add.s32 	%r28, %r5, %r27;
	setp.ge.s32 	%p5, %r28, %r59;
	@%p5 bra 	$L__BB2_9;
	cvt.s64.s32 	%rd13, %r96;
	add.s64 	%rd14, %rd13, %rd2;
	shl.b64 	%rd15, %rd14, 2;
	add.s64 	%rd16, %rd1, %rd15;
	ld.global.f32 	%f45, [%rd16];
	add.f32 	%f75, %f75, %f45;
$L__BB2_9:
	add.s32 	%r29, %r5, %r28;
	setp.ge.s32 	%p6, %r29, %r59;
	@%p6 bra 	$L__BB2_11;
	cvt.s64.s32 	%rd17, %r95;
	add.s64 	%rd18, %rd17, %rd2;
	shl.b64 	%rd19, %rd18, 2;
	add.s64 	%rd20, %rd1, %rd19;
	ld.global.f32 	%f46, [%rd20];
	add.f32 	%f75, %f75, %f46;
$L__BB2_11:
	add.s32 	%r30, %r5, %r29;
	setp.ge.s32 	%p7, %r30, %r59;
	@%p7 bra 	$L__BB2_13;
	cvt.s64.s32 	%rd21, %r94;
	add.s64 	%rd22, %rd21, %rd2;
	shl.b64 	%rd23, %rd22, 2;
	add.s64 	%rd24, %rd1, %rd23;
	ld.global.f32 	%f47, [%rd24];
	add.f32 	%f75, %f75, %f47;
$L__BB2_13:
	add.s32 	%r31, %r5, %r30;
	setp.ge.s32 	%p8, %r31, %r59;
	@%p8 bra 	$L__BB2_15;
	cvt.s64.s32 	%rd25, %r93;
	add.s64 	%rd26, %rd25, %rd2;
	shl.b64 	%rd27, %rd26, 2;
	add.s64 	%rd28, %rd1, %rd27;
	ld.global.f32 	%f48, [%rd28];
	add.f32 	%f75, %f75, %f48;
$L__BB2_15:
	add.s32 	%r32, %r5, %r31;
	setp.ge.s32 	%p9, %r32, %r59;
	@%p9 bra 	$L__BB2_17;
	cvt.s64.s32 	%rd29, %r92;
	add.s64 	%rd30, %rd29, %rd2;
	shl.b64 	%rd31, %rd30, 2;
	add.s64 	%rd32, %rd1, %rd31;
	ld.global.f32 	%f49, [%rd32];
	add.f32 	%f75, %f75, %f49;
$L__BB2_17:
	add.s32 	%r71, %r5, %r32;
	setp.ge.s32 	%p10, %r71, %r59;
	@%p10 bra 	$L__BB2_19;
	cvt.s64.s32 	%rd33, %r91;
	add.s64 	%rd34, %rd33, %rd2;
	shl.b64 	%rd35, %rd34, 2;
	add.s64 	%rd36, %rd1, %rd35;
	ld.global.f32 	%f50, [%rd36];
	add.f32 	%f75, %f75, %f50;
$L__BB2_19:
	add.s32 	%r98, %r98, 8;
	add.s32 	%r97, %r97, %r10;
	add.s32 	%r96, %r96, %r10;
	add.s32 	%r95, %r95, %r10;
	add.s32 	%r94, %r94, %r10;
	add.s32 	%r93, %r93, %r10;
	add.s32 	%r92, %r92, %r10;
	add.s32 	%r91, %r91, %r10;
	add.s32 	%r90, %r90, %r10;
	setp.ne.s32 	%p11, %r98, 0;
	@%p11 bra 	$L__BB2_3;
$L__BB2_20:
	setp.eq.s32 	%p12, %r6, 0;
	@%p12 bra 	$L__BB2_41;
	and.b32  	%r43, %r60, 3;
	setp.lt.u32 	%p13, %r6, 4;
	@%p13 bra 	$L__BB2_31;
	add.s32 	%r72, %r100, %r4;
	mad.lo.s32 	%r44, %r72, %r5, %r1;
	setp.ge.s32 	%p14, %r44, %r59;
	@%p14 bra 	$L__BB2_24;
	cvt.s64.s32 	%rd37, %r44;
	add.s64 	%rd38, %rd37, %rd2;
	shl.b64 	%rd39, %rd38, 2;
	add.s64 	%rd40, %rd1, %rd39;
	ld.global.f32 	%f52, [%rd40];
	add.f32 	%f75, %f75, %f52;
$L__BB2_24:
	add.s32 	%r45, %r44, %r5;
	setp.ge.s32 	%p15, %r45, %r59;
	@%p15 bra 	$L__BB2_26;
	cvt.s64.s32 	%rd41, %r45;
	add.s64 	%rd42, %rd41, %rd2;
	shl.b64 	%rd43, %rd42, 2;
	add.s64 	%rd44, %rd1, %rd43;
	ld.global.f32 	%f53, [%rd44];
	add.f32 	%f75, %f75, %f53;
$L__BB2_26:
	add.s32 	%r46, %r45, %r5;
	setp.ge.s32 	%p16, %r46, %r59;
	@%p16 bra 	$L__BB2_28;
	cvt.s64.s32 	%rd45, %r46;
	add.s64 	%rd46, %rd45, %rd2;
	shl.b64 	%rd47, %rd46, 2;
	add.s64 	%rd48, %rd1, %rd47;
	ld.global.f32 	%f54, [%rd48];
	add.f32 	%f75, %f75, %f54;
$L__BB2_28:
	add.s32 	%r47, %r46, %r5;
	setp.ge.s32 	%p17, %r47, %r59;
	@%p17 bra 	$L__BB2_30;
	cvt.s64.s32 	%rd49, %r47;
	add.s64 	%rd50, %rd49, %rd2;
	shl.b64 	%rd51, %rd50, 2;
	add.s64 	%rd52, %rd1, %rd51;
	ld.global.f32 	%f55, [%rd52];
	add.f32 	%f75, %f75, %f55;
$L__BB2_30:
	add.s32 	%r100, %r100, 4;
$L__BB2_31:
	setp.eq.s32 	%p18, %r43, 0;
	@%p18 bra 	$L__BB2_41;
	setp.eq.s32 	%p19, %r43, 1;
	@%p19 bra 	$L__BB2_38;
	add.s32 	%r73, %r100, %r4;
	mad.lo.s32 	%r50, %r73, %r5, %r1;
	setp.ge.s32 	%p20, %r50, %r59;
	@%p20 bra 	$L__BB2_35;
	cvt.s64.s32 	%rd53, %r50;
	add.s64 	%rd54, %rd53, %rd2;
	shl.b64 	%rd55, %rd54, 2;
	add.s64 	%rd56, %rd1, %rd55;
	ld.global.f32 	%f57, [%rd56];
	add.f32 	%f75, %f75, %f57;
$L__BB2_35:
	add.s32 	%r51, %r50, %r5;
	setp.ge.s32 	%p21, %r51, %r59;
	@%p21 bra 	$L__BB2_37;
	cvt.s64.s32 	%rd57, %r51;
	add.s64 	%rd58, %rd57, %rd2;
	shl.b64 	%rd59, %rd58, 2;
	add.s64 	%rd60, %rd1, %rd59;
	ld.global.f32 	%f58, [%rd60];
	add.f32 	%f75, %f75, %f58;
$L__BB2_37:
	add.s32 	%r100, %r100, 2;
$L__BB2_38:
	and.b32  	%r74, %r60, 1;
	setp.eq.b32 	%p22, %r74, 1;
	not.pred 	%p23, %p22;
	@%p23 bra 	$L__BB2_41;
	add.s32 	%r75, %r100, %r4;
	mad.lo.s32 	%r54, %r75, %r5, %r1;
	setp.ge.s32 	%p24, %r54, %r59;
	@%p24 bra 	$L__BB2_41;
	cvt.s64.s32 	%rd61, %r54;
	add.s64 	%rd62, %rd61, %rd2;
	shl.b64 	%rd63, %rd62, 2;
	add.s64 	%rd64, %rd1, %rd63;
	ld.global.f32 	%f59, [%rd64];
	add.f32 	%f75, %f75, %f59;
$L__BB2_41:
	shl.b32 	%r76, %r1, 2;
	mov.u32 	%r77, shmem;
	add.s32 	%r55, %r77, %r76;
	st.shared.f32 	[%r55], %f75;
	bar.sync 	0;
	mov.u32 	%r102, %ntid.x;
	setp.lt.u32 	%p25, %r102, 64;
	@%p25 bra 	$L__BB2_45;
$L__BB2_42:
	shr.u32 	%r58, %r102, 1;
	setp.ge.u32 	%p26, %r1, %r58;
	@%p26 bra 	$L__BB2_44;
	shl.b32 	%r78, %r58, 2;
	add.s32 	%r79, %r55, %r78;
	ld.shared.f32 	%f60, [%r79];
	ld.shared.f32 	%f61, [%r55];
	add.f32 	%f62, %f60, %f61;
	st.shared.f32 	[%r55], %f62;
$L__BB2_44:
	bar.sync 	0;
	setp.gt.u32 	%p27, %r102, 127;
	mov.u32 	%r102, %r58;
	@%p27 bra 	$L__BB2_42;
$L__BB2_45:
	setp.gt.u32 	%p28, %r1, 31;
	@%p28 bra 	$L__BB2_48;
	ld.shared.f32 	%f63, [%r55];
	mov.b32 	%r80, %f63;
	shfl.sync.down.b32	%r81|%p29, %r80, 16, 31, -1;
	mov.b32 	%f64, %r81;
	add.f32 	%f65, %f63, %f64;
	mov.b32 	%r82, %f65;
	shfl.sync.down.b32	%r83|%p30, %r82, 8, 31, -1;
	mov.b32 	%f66, %r83;
	add.f32 	%f67, %f65, %f66;
	mov.b32 	%r84, %f67;
	shfl.sync.down.b32	%r85|%p31, %r84, 4, 31, -1;
	mov.b32 	%f68, %r85;
	add.f32 	%f69, %f67, %f68;
	mov.b32 	%r86, %f69;
	shfl.sync.down.b32	%r87|%p32, %r86, 2, 31, -1;
	mov.b32 	%f70, %r87;
	add.f32 	%f71, %f69, %f70;
	mov.b32 	%r88, %f71;
	shfl.sync.down.b32	%r89|%p33, %r88, 1, 31, -1;
	mov.b32 	%f72, %r89;
	add.f32 	%f38, %f71, %f72;
	setp.ne.s32 	%p34, %r1, 0;
	@%p34 bra 	$L__BB2_48;
	cvta.to.global.u64 	%rd65, %rd3;
	mul.wide.u32 	%rd66, %r2, 4;
	add.s64 	%rd67, %rd65, %rd66;
	atom.global.add.f32 	%f73, [%rd67], %f38;
$L__BB2_48:
	ret;

}
	// .globl	_Z13sum_v4_kernelPKfPfiii
.visible .entry _Z13sum_v4_kernelPKfPfiii(
	.param .u64 .ptr .align 1 _Z13sum_v4_kernelPKfPfiii_param_0,
	.param .u64 .ptr .align 1 _Z13sum_v4_kernelPKfPfiii_param_1,
	.param .u32 _Z13sum_v4_kernelPKfPfiii_param_2,
	.param .u32 _Z13sum_v4_kernelPKfPfiii_param_3,
	.param .u32 _Z13sum_v4_kernelPKfPfiii_param_4
)
{
	.reg .pred 	%p<34>;
	.reg .b32 	%r<112>;
	.reg .b32 	%f<100>;
	.reg .b64 	%rd<68>;

	ld.param.u64 	%rd4, [_Z13sum_v4_kernelPKfPfiii_param_0];
	ld.param.u64 	%rd3, [_Z13sum_v4_kernelPKfPfiii_param_1];
	ld.param.u32 	%r61, [_Z13sum_v4_kernelPKfPfiii_param_3];
	ld.param.u32 	%r62, [_Z13sum_v4_kernelPKfPfiii_param_4];
	cvta.to.global.u64 	%rd1, %rd4;
	mov.u32 	%r1, %ctaid.y;
	mov.u32 	%r2, %tid.x;
	mul.lo.s32 	%r63, %r61, %r1;
	cvt.s64.s32 	%rd2, %r63;
	setp.lt.s32 	%p1, %r62, 1;
	mov.f32 	%f76, 0f00000000;
	@%p1 bra 	$L__BB3_41;
	mov.u32 	%r3, %ctaid.x;
	mul.lo.s32 	%r4, %r62, %r3;
	mov.u32 	%r5, %ntid.x;
	and.b32  	%r6, %r62, 7;
	setp.lt.u32 	%p2, %r62, 8;
	mov.f32 	%f76, 0f00000000;
	mov.b32 	%r109, 0;
	@%p2 bra 	$L__BB3_20;
	and.b32  	%r109, %r62, 2147483640;
	neg.s32 	%r107, %r109;
	mad.lo.s32 	%r65, %r5, %r4, %r5;
	add.s32 	%r106, %r2, %r65;
	shl.b32 	%r10, %r5, 3;
	add.s32 	%r66, %r4, 2;
	mad.lo.s32 	%r105, %r5, %r66, %r2;
	add.s32 	%r67, %r4, 3;
	mad.lo.s32 	%r104, %r5, %r67, %r2;
	add.s32 	%r68, %r4, 4;
	mad.lo.s32 	%r103, %r5, %r68, %r2;
	add.s32 	%r69, %r4, 5;
	mad.lo.s32 	%r102, %r5, %r69, %r2;
	add.s32 	%r70, %r4, 6;
	mad.lo.s32 	%r101, %r5, %r70, %r2;
	add.s32 	%r71, %r4, 7;
	mad.lo.s32 	%r100, %r5, %r71, %r2;
	mul.lo.s32 	%r72, %r5, %r3;
	mad.lo.s32 	%r99, %r72, %r62, %r2;
	mov.f32 	%f76, 0f00000000;
$L__BB3_3:
	.pragma "nounroll";
	setp.ge.s32 	%p3, %r99, %r61;
	@%p3 bra 	$L__BB3_5;
	cvt.s64.s32 	%rd5, %r99;
	add.s64 	%rd6, %rd5, %rd2;
	shl.b64 	%rd7, %rd6, 2;
	add.s64 	%rd8, %rd1, %rd7;
	ld.global.f32 	%f47, [%rd8];
	add.f32 	%f76, %f76, %f47;
$L__BB3_5:
	add.s32 	%r27, %r5, %r99;
	setp.ge.s32 	%p4, %r27, %r61;
	@%p4 bra 	$L__BB3_7;
	cvt.s64.s32 	%rd9, %r106;
	add.s64 	%rd10, %rd9, %rd2;
	shl.b64 	%rd11, %rd10, 2;
	add.s64 	%rd12, %rd1, %rd11;
	ld.global.f32 	%f48, [%rd12];
	add.f32 	%f76, %f76, %f48;
$L__BB3_7:
	add.s32 	%r28, %r5, %r27;
	setp.ge.s32 	%p5, %r28, %r61;
	@%p5 bra 	$L__BB3_9;
	cvt.s64.s32 	%rd13, %r105;
	add.s64 	%rd14, %rd13, %rd2;
	shl.b64 	%rd15, %rd14, 2;
	add.s64 	%rd16, %rd1, %rd15;
	ld.global.f32 	%f49, [%rd16];
	add.f32 	%f76, %f76, %f49;
$L__BB3_9:
	add.s32 	%r29, %r5, %r28;
	setp.ge.s32 	%p6, %r29, %r61;
	@%p6 bra 	$L__BB3_11;
	cvt.s64.s32 	%rd17, %r104;
	add.s64 	%rd18, %rd17, %rd2;
	shl.b64 	%rd19, %rd18, 2;
	add.s64 	%rd20, %rd1, %rd19;
	ld.global.f32 	%f50, [%rd20];
	add.f32 	%f76, %f76, %f50;
$L__BB3_11:
	add.s32 	%r30, %r5, %r29;
	setp.ge.s32 	%p7, %r30, %r61;
	@%p7 bra 	$L__BB3_13;
	cvt.s64.s32 	%rd21, %r103;
	add.s64 	%rd22, %rd21, %rd2;
	shl.b64 	%rd23, %rd22, 2;
	add.s64 	%rd24, %rd1, %rd23;
	ld.global.f32 	%f51, [%rd24];
	add.f32 	%f76, %f76, %f51;
$L__BB3_13:
	add.s32 	%r31, %r5, %r30;
	setp.ge.s32 	%p8, %r31, %r61;
	@%p8 bra 	$L__BB3_15;
	cvt.s64.s32 	%rd25, %r102;
	add.s64 	%rd26, %rd25, %rd2;
	shl.b64 	%rd27, %rd26, 2;
	add.s64 	%rd28, %rd1, %rd27;
	ld.global.f32 	%f52, [%rd28];
	add.f32 	%f76, %f76, %f52;
$L__BB3_15:
	add.s32 	%r32, %r5, %r31;
	setp.ge.s32 	%p9, %r32, %r61;
	@%p9 bra 	$L__BB3_17;
	cvt.s64.s32 	%rd29, %r101;
	add.s64 	%rd30, %rd29, %rd2;
	shl.b64 	%rd31, %rd30, 2;
	add.s64 	%rd32, %rd1, %rd31;
	ld.global.f32 	%f53, [%rd32];
	add.f32 	%f76, %f76, %f53;
$L__BB3_17:
	add.s32 	%r73, %r5, %r32;
	setp.ge.s32 	%p10, %r73, %r61;
	@%p10 bra 	$L__BB3_19;
	cvt.s64.s32 	%rd33, %r100;
	add.s64 	%rd34, %rd33, %rd2;
	shl.b64 	%rd35, %rd34, 2;
	add.s64 	%rd36, %rd1, %rd35;
	ld.global.f32 	%f54, [%rd36];
	add.f32 	%f76, %f76, %f54;
$L__BB3_19:
	add.s32 	%r107, %r107, 8;
	add.s32 	%r106, %r106, %r10;
	add.s32 	%r105, %r105, %r10;
	add.s32 	%r104, %r104, %r10;
	add.s32 	%r103, %r103, %r10;
	add.s32 	%r102, %r102, %r10;
	add.s32 	%r101, %r101, %r10;
	add.s32 	%r100, %r100, %r10;
	add.s32 	%r99, %r99, %r10;
	setp.ne.s32 	%p11, %r107, 0;
	@%p11 bra 	$L__BB3_3;
$L__BB3_20:
	setp.eq.s32 	%p12, %r6, 0;
	@%p12 bra 	$L__BB3_41;
	and.b32  	%r43, %r62, 3;
	setp.lt.u32 	%p13, %r6, 4;
	@%p13 bra 	$L__BB3_31;
	add.s32 	%r74, %r109, %r4;
	mad.lo.s32 	%r44, %r74, %r5, %r2;
	setp.ge.s32 	%p14, %r44, %r61;
	@%p14 bra 	$L__BB3_24;
	cvt.s64.s32 	%rd37, %r44;
	add.s64 	%rd38, %rd37, %rd2;
	shl.b64 	%rd39, %rd38, 2;
	add.s64 	%rd40, %rd1, %rd39;
	ld.global.f32 	%f56, [%rd40];
	add.f32 	%f76, %f76, %f56;
$L__BB3_24:
	add.s32 	%r45, %r44, %r5;
	setp.ge.s32 	%p15, %r45, %r61;
	@%p15 bra 	$L__BB3_26;
	cvt.s64.s32 	%rd41, %r45;
	add.s64 	%rd42, %rd41, %rd2;
	shl.b64 	%rd43, %rd42, 2;
	add.s64 	%rd44, %rd1, %rd43;
	ld.global.f32 	%f57, [%rd44];
	add.f32 	%f76, %f76, %f57;
$L__BB3_26:
	add.s32 	%r46, %r45, %r5;
	setp.ge.s32 	%p16, %r46, %r61;
	@%p16 bra 	$L__BB3_28;
	cvt.s64.s32 	%rd45, %r46;
	add.s64 	%rd46, %rd45, %rd2;
	shl.b64 	%rd47, %rd46, 2;
	add.s64 	%rd48, %rd1, %rd47;
	ld.global.f32 	%f58, [%rd48];
	add.f32 	%f76, %f76, %f58;
$L__BB3_28:
	add.s32 	%r47, %r46, %r5;
	setp.ge.s32 	%p17, %r47, %r61;
	@%p17 bra 	$L__BB3_30;
	cvt.s64.s32 	%rd49, %r47;
	add.s64 	%rd50, %rd49, %rd2;
	shl.b64 	%rd51, %rd50, 2;
	add.s64 	%rd52, %rd1, %rd51;
	ld.global.f32 	%f59, [%rd52];
	add.f32 	%f76, %f76, %f59;
$L__BB3_30:
	add.s32 	%r109, %r109, 4;
$L__BB3_31:
	setp.eq.s32 	%p18, %r43, 0;
	@%p18 bra 	$L__BB3_41;
	setp.eq.s32 	%p19, %r43, 1;
	@%p19 bra 	$L__BB3_38;
	add.s32 	%r75, %r109, %r4;
	mad.lo.s32 	%r50, %r75, %r5, %r2;
	setp.ge.s32 	%p20, %r50, %r61;
	@%p20 bra 	$L__BB3_35;
	cvt.s64.s32 	%rd53, %r50;
	add.s64 	%rd54, %rd53, %rd2;
	shl.b64 	%rd55, %rd54, 2;
	add.s64 	%rd56, %rd1, %rd55;
	ld.global.f32 	%f61, [%rd56];
	add.f32 	%f76, %f76, %f61;
$L__BB3_35:
	add.s32 	%r51, %r50, %r5;
	setp.ge.s32 	%p21, %r51, %r61;
	@%p21 bra 	$L__BB3_37;
	cvt.s64.s32 	%rd57, %r51;
	add.s64 	%rd58, %rd57, %rd2;
	shl.b64 	%rd59, %rd58, 2;
	add.s64 	%rd60, %rd1, %rd59;
	ld.global.f32 	%f62, [%rd60];
	add.f32 	%f76, %f76, %f62;
$L__BB3_37:
	add.s32 	%r109, %r109, 2;
$L__BB3_38:
	and.b32  	%r76, %r62, 1;
	setp.eq.b32 	%p22, %r76, 1;
	not.pred 	%p23, %p22;
	@%p23 bra 	$L__BB3_41;
	add.s32 	%r77, %r109, %r4;
	mad.lo.s32 	%r54, %r77, %r5, %r2;
	setp.ge.s32 	%p24, %r54, %r61;
	@%p24 bra 	$L__BB3_41;
	cvt.s64.s32 	%rd61, %r54;
	add.s64 	%rd62, %rd61, %rd2;
	shl.b64 	%rd63, %rd62, 2;
	add.s64 	%rd64, %rd1, %rd63;
	ld.global.f32 	%f63, [%rd64];
	add.f32 	%f76, %f76, %f63;
$L__BB3_41:
	mov.u32 	%r55, %ntid.x;
	mov.u32 	%r56, %ntid.y;
	mul.lo.s32 	%r78, %r55, %r56;
	mov.u32 	%r79, %ntid.z;
	mul.lo.s32 	%r111, %r78, %r79;
	setp.lt.u32 	%p25, %r111, 64;
	@%p25 bra 	$L__BB3_46;
	shl.b32 	%r80, %r2, 2;
	mov.u32 	%r81, shmem;
	add.s32 	%r58, %r81, %r80;
$L__BB3_43:
	shr.u32 	%r60, %r111, 1;
	st.shared.f32 	[%r58], %f76;
	barrier.sync 	0;
	setp.ge.u32 	%p26, %r2, %r60;
	@%p26 bra 	$L__BB3_45;
	shl.b32 	%r82, %r60, 2;
	add.s32 	%r83, %r58, %r82;
	ld.shared.f32 	%f64, [%r83];
	add.f32 	%f76, %f76, %f64;
$L__BB3_45:
	barrier.sync 	0;
	setp.gt.u32 	%p27, %r111, 127;
	mov.u32 	%r111, %r60;
	@%p27 bra 	$L__BB3_43;
$L__BB3_46:
	mov.b32 	%r84, %f76;
	shfl.sync.bfly.b32	%r85|%p28, %r84, 16, 31, -1;
	mov.b32 	%f65, %r85;
	add.f32 	%f66, %f76, %f65;
	mov.b32 	%r86, %f66;
	shfl.sync.bfly.b32	%r87|%p29, %r86, 8, 31, -1;
	mov.b32 	%f67, %r87;
	add.f32 	%f68, %f66, %f67;
	mov.b32 	%r88, %f68;
	shfl.sync.bfly.b32	%r89|%p30, %r88, 4, 31, -1;
	mov.b32 	%f69, %r89;
	add.f32 	%f70, %f68, %f69;
	mov.b32 	%r90, %f70;
	shfl.sync.bfly.b32	%r91|%p31, %r90, 2, 31, -1;
	mov.b32 	%f71, %r91;
	add.f32 	%f72, %f70, %f71;
	mov.b32 	%r92, %f72;
	shfl.sync.bfly.b32	%r93|%p32, %r92, 1, 31, -1;
	mov.b32 	%f73, %r93;
	add.f32 	%f42, %f72, %f73;
	mov.u32 	%r94, %tid.y;
	mov.u32 	%r95, %tid.z;
	mad.lo.s32 	%r96, %r95, %r56, %r94;
	mul.lo.s32 	%r97, %r96, %r55;
	or.b32  	%r98, %r97, %r2;
	setp.ne.s32 	%p33, %r98, 0;
	@%p33 bra 	$L__BB3_48;
	cvta.to.global.u64 	%rd65, %rd3;
	mul.wide.u32 	%rd66, %r1, 4;
	add.s64 	%rd67, %rd65, %rd66;
	atom.global.add.f32 	%f74, [%rd67], %f42;
$L__BB3_48:
	ret;

}


// ===== COMPILED SASS (sm_100) =====

	.target	sm_100

	.elftype	@"ET_EXEC"


//--------------------- .note.nv.tkinfo           --------------------------
	.section	.note.nv.tkinfo,"",@"SHT_NOTE"
	.sectionflags	@"SHF_NOTE_NV_TKINFO"
	.tkinfo
        /*0018*/ 	.word	0x00000002
        /*0030*/ 	.string	""
        /*0030*/ 	.string	"ptxas"
        /*0030*/ 	.string	"Cuda compilation tools, release 13.0, V13.0.88"
        /*0030*/ 	.string	"Build cuda_13.0.r13.0/compiler.36424714_0"
        /*0030*/ 	.string	"-arch sm_100 -m 64 "



//--------------------- .note.nv.cuinfo           --------------------------
	.section	.note.nv.cuinfo,"",@"SHT_NOTE"
	.sectionflags	@"SHF_NOTE_NV_CUINFO"
        /*0018*/ 	.short	0x0002
        /*001a*/ 	.short	0x0064
        /*001c*/ 	.short	0x0082
	.zero		2


//--------------------- .nv.info                  --------------------------
	.section	.nv.info,"",@"SHT_CUDA_INFO"
	.align	4


	//----- nvinfo : EIATTR_REGCOUNT
	.align		4
        /*0000*/ 	.byte	0x04, 0x2f
        /*0002*/ 	.short	(.L_11 - .L_10)
	.align		4
.L_10:
        /*0004*/ 	.word	index@(_Z13sum_v1_kernelPKfPfii)
        /*0008*/ 	.word	0x0000001c


	//----- nvinfo : EIATTR_FRAME_SIZE
	.align		4
.L_11:
        /*000c*/ 	.byte	0x04, 0x11
        /*000e*/ 	.short	(.L_13 - .L_12)
	.align		4
.L_12:
        /*0010*/ 	.word	index@(_Z13sum_v1_kernelPKfPfii)
        /*0014*/ 	.word	0x00000000


	//----- nvinfo : EIATTR_REGCOUNT
	.align		4
.L_13:
        /*0018*/ 	.byte	0x04, 0x2f
        /*001a*/ 	.short	(.L_15 - .L_14)
	.align		4
.L_14:
        /*001c*/ 	.word	index@(_Z13sum_v2_kernelPKfPfii)
        /*0020*/ 	.word	0x0000000c


	//----- nvinfo : EIATTR_FRAME_SIZE
	.align		4
.L_15:
        /*0024*/ 	.byte	0x04, 0x11
        /*0026*/ 	.short	(.L_17 - .L_16)
	.align		4
.L_16:
        /*0028*/ 	.word	index@(_Z13sum_v2_kernelPKfPfii)
        /*002c*/ 	.word	0x00000000


	//----- nvinfo : EIATTR_REGCOUNT
	.align		4
.L_17:
        /*0030*/ 	.byte	0x04, 0x2f
        /*0032*/ 	.short	(.L_19 - .L_18)
	.align		4
.L_18:
        /*0034*/ 	.word	index@(_Z13sum_v3_kernelPKfPfiii)
        /*0038*/ 	.word	0x00000022


	//----- nvinfo : EIATTR_FRAME_SIZE
	.align		4
.L_19:
        /*003c*/ 	.byte	0x04, 0x11
        /*003e*/ 	.short	(.L_21 - .L_20)
	.align		4
.L_20:
        /*0040*/ 	.word	index@(_Z13sum_v3_kernelPKfPfiii)
        /*0044*/ 	.word	0x00000000


	//----- nvinfo : EIATTR_REGCOUNT
	.align		4
.L_21:
        /*0048*/ 	.byte	0x04, 0x2f
        /*004a*/ 	.short	(.L_23 - .L_22)
	.align		4
.L_22:
        /*004c*/ 	.word	index@(_Z13sum_v4_kernelPKfPfiii)
        /*0050*/ 	.word	0x00000022


	//----- nvinfo : EIATTR_FRAME_SIZE
	.align		4
.L_23:
        /*0054*/ 	.byte	0x04, 0x11
        /*0056*/ 	.short	(.L_25 - .L_24)
	.align		4
.L_24:
        /*0058*/ 	.word	index@(_Z13sum_v4_kernelPKfPfiii)
        /*005c*/ 	.word	0x00000000


	//----- nvinfo : EIATTR_MIN_STACK_SIZE
	.align		4
.L_25:
        /*0060*/ 	.byte	0x04, 0x12
        /*0062*/ 	.short	(.L_27 - .L_26)
	.align		4
.L_26:
        /*0064*/ 	.word	index@(_Z13sum_v4_kernelPKfPfiii)
        /*0068*/ 	.word	0x00000000


	//----- nvinfo : EIATTR_MIN_STACK_SIZE
	.align		4
.L_27:
        /*006c*/ 	.byte	0x04, 0x12
        /*006e*/ 	.short	(.L_29 - .L_28)
	.align		4
.L_28:
        /*0070*/ 	.word	index@(_Z13sum_v3_kernelPKfPfiii)
        /*0074*/ 	.word	0x00000000


	//----- nvinfo : EIATTR_MIN_STACK_SIZE
	.align		4
.L_29:
        /*0078*/ 	.byte	0x04, 0x12
        /*007a*/ 	.short	(.L_31 - .L_30)
	.align		4
.L_30:
        /*007c*/ 	.word	index@(_Z13sum_v2_kernelPKfPfii)
        /*0080*/ 	.word	0x00000000


	//----- nvinfo : EIATTR_MIN_STACK_SIZE
	.align		4
.L_31:
        /*0084*/ 	.byte	0x04, 0x12
        /*0086*/ 	.short	(.L_33 - .L_32)
	.align		4
.L_32:
        /*0088*/ 	.word	index@(_Z13sum_v1_kernelPKfPfii)
        /*008c*/ 	.word	0x00000000
.L_33:


//--------------------- .nv.compat                --------------------------
	.section	.nv.compat,"",@"SHT_CUDA_COMPAT_INFO"
	.align	4
        /*0000*/ 	.byte	0x02, 0x09, 0x00, 0x00, 0x02, 0x02, 0x01, 0x00, 0x02, 0x05, 0x05, 0x00, 0x03, 0x07, 0x01, 0x01
        /*0010*/ 	.byte	0x02, 0x03, 0x00, 0x00, 0x02, 0x06, 0x01, 0x00, 0x04, 0x0b, 0x08, 0x00, 0x09, 0x00, 0x00, 0x00
        /*0020*/ 	.byte	0x00, 0x00, 0x00, 0x00


//--------------------- .nv.info._Z13sum_v4_kernelPKfPfiii --------------------------
	.section	.nv.info._Z13sum_v4_kernelPKfPfiii,"",@"SHT_CUDA_INFO"
	.sectionflags	@""
	.align	4


	//----- nvinfo : EIATTR_CUDA_API_VERSION
	.align		4
        /*0000*/ 	.byte	0x04, 0x37
        /*0002*/ 	.short	(.L_35 - .L_34)
.L_34:
        /*0004*/ 	.word	0x00000082


	//----- nvinfo : EIATTR_KPARAM_INFO
	.align		4
.L_35:
        /*0008*/ 	.byte	0x04, 0x17
        /*000a*/ 	.short	(.L_37 - .L_36)
.L_36:
        /*000c*/ 	.word	0x00000000
        /*0010*/ 	.short	0x0004
        /*0012*/ 	.short	0x0018
        /*0014*/ 	.byte	0x00, 0xf0, 0x11, 0x00


	//----- nvinfo : EIATTR_KPARAM_INFO
	.align		4
.L_37:
        /*0018*/ 	.byte	0x04, 0x17
        /*001a*/ 	.short	(.L_39 - .L_38)
.L_38:
        /*001c*/ 	.word	0x00000000
        /*0020*/ 	.short	0x0003
        /*0022*/ 	.short	0x0014
        /*0024*/ 	.byte	0x00, 0xf0, 0x11, 0x00


	//----- nvinfo : EIATTR_KPARAM_INFO
	.align		4
.L_39:
        /*0028*/ 	.byte	0x04, 0x17
        /*002a*/ 	.short	(.L_41 - .L_40)
.L_40:
        /*002c*/ 	.word	0x00000000
        /*0030*/ 	.short	0x0002
        /*0032*/ 	.short	0x0010
        /*0034*/ 	.byte	0x00, 0xf0, 0x11, 0x00


	//----- nvinfo : EIATTR_KPARAM_INFO
	.align		4
.L_41:
        /*0038*/ 	.byte	0x04, 0x17
        /*003a*/ 	.short	(.L_43 - .L_42)
.L_42:
        /*003c*/ 	.word	0x00000000
        /*0040*/ 	.short	0x0001
        /*0042*/ 	.short	0x0008
        /*0044*/ 	.byte	0x00, 0xf5, 0x21, 0x00


	//----- nvinfo : EIATTR_KPARAM_INFO
	.align		4
.L_43:
        /*0048*/ 	.byte	0x04, 0x17
        /*004a*/ 	.short	(.L_45 - .L_44)
.L_44:
        /*004c*/ 	.word	0x00000000
        /*0050*/ 	.short	0x0000
        /*0052*/ 	.short	0x0000
        /*0054*/ 	.byte	0x00, 0xf5, 0x21, 0x00


	//----- nvinfo : EIATTR_SPARSE_MMA_MASK
	.align		4
.L_45:
        /*0058*/ 	.byte	0x03, 0x50
        /*005a*/ 	.short	0x0000


	//----- nvinfo : EIATTR_MAXREG_COUNT
	.align		4
        /*005c*/ 	.byte	0x03, 0x1b
        /*005e*/ 	.short	0x00ff


	//----- nvinfo : EIATTR_NUM_BARRIERS
	.align		4
        /*0060*/ 	.byte	0x02, 0x4c
        /*0062*/ 	.byte	0x01
	.zero		1


	//----- nvinfo : EIATTR_MERCURY_ISA_VERSION
	.align		4
        /*0064*/ 	.byte	0x03, 0x5f
        /*0066*/ 	.short	0x0101


	//----- nvinfo : EIATTR_COOP_GROUP_MASK_REGIDS
	.align		4
        /*0068*/ 	.byte	0x04, 0x29
        /*006a*/ 	.short	(.L_47 - .L_46)


	//   ....[0]....
.L_46:
        /*006c*/ 	.word	0xffffffff


	//   ....[1]....
        /*0070*/ 	.word	0xffffffff


	//   ....[2]....
        /*0074*/ 	.word	0xffffffff


	//   ....[3]....
        /*0078*/ 	.word	0xffffffff


	//   ....[4]....
        /*007c*/ 	.word	0xffffffff


	//   ....[5]....
        /*0080*/ 	.word	0xffffffff


	//   ....[6]....
        /*0084*/ 	.word	0xffffffff


	//----- nvinfo : EIATTR_COOP_GROUP_INSTR_OFFSETS
	.align		4
.L_47:
        /*0088*/ 	.byte	0x04, 0x28
        /*008a*/ 	.short	(.L_49 - .L_48)


	//   ....[0]....
.L_48:
        /*008c*/ 	.word	0x00000dd0


	//   ....[1]....
        /*0090*/ 	.word	0x00000e40


	//   ....[2]....
        /*0094*/ 	.word	0x00000e60


	//   ....[3]....
        /*0098*/ 	.word	0x00000ea0


	//   ....[4]....
        /*009c*/ 	.word	0x00000ef0


	//   ....[5]....
        /*00a0*/ 	.word	0x00000f10


	//   ....[6]....
        /*00a4*/ 	.word	0x00000f30


	//----- nvinfo : EIATTR_VRC_CTA_INIT_COUNT
	.align		4
.L_49:
        /*00a8*/ 	.byte	0x02, 0x4a
	.zero		1
	.zero		1


	//----- nvinfo : EIATTR_EXIT_INSTR_OFFSETS
	.align		4
        /*00ac*/ 	.byte	0x04, 0x1c
        /*00ae*/ 	.short	(.L_51 - .L_50)


	//   ....[0]....
.L_50:
        /*00b0*/ 	.word	0x00000f40


	//   ....[1]....
        /*00b4*/ 	.word	0x00000f90


	//----- nvinfo : EIATTR_CRS_STACK_SIZE
	.align		4
.L_51:
        /*00b8*/ 	.byte	0x04, 0x1e
        /*00ba*/ 	.short	(.L_53 - .L_52)
.L_52:
        /*00bc*/ 	.word	0x00000000


	//----- nvinfo : EIATTR_CBANK_PARAM_SIZE
	.align		4
.L_53:
        /*00c0*/ 	.byte	0x03, 0x19
        /*00c2*/ 	.short	0x001c


	//----- nvinfo : EIATTR_PARAM_CBANK
	.align		4
        /*00c4*/ 	.byte	0x04, 0x0a
        /*00c6*/ 	.short	(.L_55 - .L_54)
	.align		4
.L_54:
        /*00c8*/ 	.word	index@(.nv.constant0._Z13sum_v4_kernelPKfPfiii)
        /*00cc*/ 	.short	0x0380
        /*00ce*/ 	.short	0x001c


	//----- nvinfo : EIATTR_SW_WAR
	.align		4
.L_55:
        /*00d0*/ 	.byte	0x04, 0x36
        /*00d2*/ 	.short	(.L_57 - .L_56)
.L_56:
        /*00d4*/ 	.word	0x00000008
.L_57:


//--------------------- .nv.info._Z13sum_v3_kernelPKfPfiii --------------------------
	.section	.nv.info._Z13sum_v3_kernelPKfPfiii,"",@"SHT_CUDA_INFO"
	.sectionflags	@""
	.align	4


	//----- nvinfo : EIATTR_CUDA_API_VERSION
	.align		4
        /*0000*/ 	.byte	0x04, 0x37
        /*0002*/ 	.short	(.L_59 - .L_58)
.L_58:
        /*0004*/ 	.word	0x00000082


	//----- nvinfo : EIATTR_KPARAM_INFO
	.align		4
.L_59:
        /*0008*/ 	.byte	0x04, 0x17
        /*000a*/ 	.short	(.L_61 - .L_60)
.L_60:
        /*000c*/ 	.word	0x00000000
        /*0010*/ 	.short	0x0004
        /*0012*/ 	.short	0x0018
        /*0014*/ 	.byte	0x00, 0xf0, 0x11, 0x00


	//----- nvinfo : EIATTR_KPARAM_INFO
	.align		4
.L_61:
        /*0018*/ 	.byte	0x04, 0x17
        /*001a*/ 	.short	(.L_63 - .L_62)
.L_62:
        /*001c*/ 	.word	0x00000000
        /*0020*/ 	.short	0x0003
        /*0022*/ 	.short	0x0014
        /*0024*/ 	.byte	0x00, 0xf0, 0x11, 0x00


	//----- nvinfo : EIATTR_KPARAM_INFO
	.align		4
.L_63:
        /*0028*/ 	.byte	0x04, 0x17
        /*002a*/ 	.short	(.L_65 - .L_64)
.L_64:
        /*002c*/ 	.word	0x00000000
        /*0030*/ 	.short	0x0002
        /*0032*/ 	.short	0x0010
        /*0034*/ 	.byte	0x00, 0xf0, 0x11, 0x00


	//----- nvinfo : EIATTR_KPARAM_INFO
	.align		4
.L_65:
        /*0038*/ 	.byte	0x04, 0x17
        /*003a*/ 	.short	(.L_67 - .L_66)
.L_66:
        /*003c*/ 	.word	0x00000000
        /*0040*/ 	.short	0x0001
        /*0042*/ 	.short	0x0008
        /*0044*/ 	.byte	0x00, 0xf5, 0x21, 0x00


	//----- nvinfo : EIATTR_KPARAM_INFO
	.align		4
.L_67:
        /*0048*/ 	.byte	0x04, 0x17
        /*004a*/ 	.short	(.L_69 - .L_68)
.L_68:
        /*004c*/ 	.word	0x00000000
        /*0050*/ 	.short	0x0000
        /*0052*/ 	.short	0x0000
        /*0054*/ 	.byte	0x00, 0xf5, 0x21, 0x00


	//----- nvinfo : EIATTR_SPARSE_MMA_MASK
	.align		4
.L_69:
        /*0058*/ 	.byte	0x03, 0x50
        /*005a*/ 	.short	0x0000


	//----- nvinfo : EIATTR_MAXREG_COUNT
	.align		4
        /*005c*/ 	.byte	0x03, 0x1b
        /*005e*/ 	.short	0x00ff


	//----- nvinfo : EIATTR_NUM_BARRIERS
	.align		4
        /*0060*/ 	.byte	0x02, 0x4c
        /*0062*/ 	.byte	0x01
	.zero		1


	//----- nvinfo : EIATTR_MERCURY_ISA_VERSION
	.align		4
        /*0064*/ 	.byte	0x03, 0x5f
        /*0066*/ 	.short	0x0101


	//----- nvinfo : EIATTR_COOP_GROUP_MASK_REGIDS
	.align		4
        /*0068*/ 	.byte	0x04, 0x29
        /*006a*/ 	.short	(.L_71 - .L_70)


	//   ....[0]....
.L_70:
        /*006c*/ 	.word	0xffffffff


	//   ....[1]....
        /*0070*/ 	.word	0xffffffff


	//   ....[2]....
        /*0074*/ 	.word	0xffffffff


	//   ....[3]....
        /*0078*/ 	.word	0xffffffff


	//   ....[4]....
        /*007c*/ 	.word	0xffffffff


	//----- nvinfo : EIATTR_COOP_GROUP_INSTR_OFFSETS
	.align		4
.L_71:
        /*0080*/ 	.byte	0x04, 0x28
        /*0082*/ 	.short	(.L_73 - .L_72)


	//   ....[0]....
.L_72:
        /*0084*/ 	.word	0x00000e80


	//   ....[1]....
        /*0088*/ 	.word	0x00000ea0


	//   ....[2]....
        /*008c*/ 	.word	0x00000ec0


	//   ....[3]....
        /*0090*/ 	.word	0x00000ee0


	//   ....[4]....
        /*0094*/ 	.word	0x00000f00


	//----- nvinfo : EIATTR_VRC_CTA_INIT_COUNT
	.align		4
.L_73:
        /*0098*/ 	.byte	0x02, 0x4a
	.zero		1
	.zero		1


	//----- nvinfo : EIATTR_EXIT_INSTR_OFFSETS
	.align		4
        /*009c*/ 	.byte	0x04, 0x1c
        /*009e*/ 	.short	(.L_75 - .L_74)


	//   ....[0]....
.L_74:
        /*00a0*/ 	.word	0x00000e50


	//   ....[1]....
        /*00a4*/ 	.word	0x00000f10


	//   ....[2]....
        /*00a8*/ 	.word	0x00000f60


	//----- nvinfo : EIATTR_CRS_STACK_SIZE
	.align		4
.L_75:
        /*00ac*/ 	.byte	0x04, 0x1e
        /*00ae*/ 	.short	(.L_77 - .L_76)
.L_76:
        /*00b0*/ 	.word	0x00000000


	//----- nvinfo : EIATTR_CBANK_PARAM_SIZE
	.align		4
.L_77:
        /*00b4*/ 	.byte	0x03, 0x19
        /*00b6*/ 	.short	0x001c


	//----- nvinfo : EIATTR_PARAM_CBANK
	.align		4
        /*00b8*/ 	.byte	0x04, 0x0a
        /*00ba*/ 	.short	(.L_79 - .L_78)
	.align		4
.L_78:
        /*00bc*/ 	.word	index@(.nv.constant0._Z13sum_v3_kernelPKfPfiii)
        /*00c0*/ 	.short	0x0380
        /*00c2*/ 	.short	0x001c


	//----- nvinfo : EIATTR_SW_WAR
	.align		4
.L_79:
        /*00c4*/ 	.byte	0x04, 0x36
        /*00c6*/ 	.short	(.L_81 - .L_80)
.L_80:
        /*00c8*/ 	.word	0x00000008
.L_81:


//--------------------- .nv.info._Z13sum_v2_kernelPKfPfii --------------------------
	.section	.nv.info._Z13sum_v2_kernelPKfPfii,"",@"SHT_CUDA_INFO"
	.sectionflags	@""
	.align	4


	//----- nvinfo : EIATTR_CUDA_API_VERSION
	.align		4
        /*0000*/ 	.byte	0x04, 0x37
        /*0002*/ 	.short	(.L_83 - .L_82)
.L_82:
        /*0004*/ 	.word	0x00000082


	//----- nvinfo : EIATTR_KPARAM_INFO
	.align		4
.L_83:
        /*0008*/ 	.byte	0x04, 0x17
        /*000a*/ 	.short	(.L_85 - .L_84)
.L_84:
        /*000c*/ 	.word	0x00000000
        /*0010*/ 	.short	0x0003
        /*0012*/ 	.short	0x0014
        /*0014*/ 	.byte	0x00, 0xf0, 0x11, 0x00


	//----- nvinfo : EIATTR_KPARAM_INFO
	.align		4
.L_85:
        /*0018*/ 	.byte	0x04, 0x17
        /*001a*/ 	.short	(.L_87 - .L_86)
.L_86:
        /*001c*/ 	.word	0x00000000
        /*0020*/ 	.short	0x0002
        /*0022*/ 	.short	0x0010
        /*0024*/ 	.byte	0x00, 0xf0, 0x11, 0x00


	//----- nvinfo : EIATTR_KPARAM_INFO
	.align		4
.L_87:
        /*0028*/ 	.byte	0x04, 0x17
        /*002a*/ 	.short	(.L_89 - .L_88)
.L_88:
        /*002c*/ 	.word	0x00000000
        /*0030*/ 	.short	0x0001
        /*0032*/ 	.short	0x0008
        /*0034*/ 	.byte	0x00, 0xf5, 0x21, 0x00


	//----- nvinfo : EIATTR_KPARAM_INFO
	.align		4
.L_89:
        /*0038*/ 	.byte	0x04, 0x17
        /*003a*/ 	.short	(.L_91 - .L_90)
.L_90:
        /*003c*/ 	.word	0x00000000
        /*0040*/ 	.short	0x0000
        /*0042*/ 	.short	0x0000
        /*0044*/ 	.byte	0x00, 0xf5, 0x21, 0x00


	//----- nvinfo : EIATTR_SPARSE_MMA_MASK
	.align		4
.L_91:
        /*0048*/ 	.byte	0x03, 0x50
        /*004a*/ 	.short	0x0000


	//----- nvinfo : EIATTR_MAXREG_COUNT
	.align		4
        /*004c*/ 	.byte	0x03, 0x1b
        /*004e*/ 	.short	0x00ff


	//----- nvinfo : EIATTR_NUM_BARRIERS
	.align		4
        /*0050*/ 	.byte	0x02, 0x4c
        /*0052*/ 	.byte	0x01
	.zero		1


	//----- nvinfo : EIATTR_MERCURY_ISA_VERSION
	.align		4
        /*0054*/ 	.byte	0x03, 0x5f
        /*0056*/ 	.short	0x0101


	//----- nvinfo : EIATTR_VRC_CTA_INIT_COUNT
	.align		4
        /*0058*/ 	.byte	0x02, 0x4a
	.zero		1
	.zero		1


	//----- nvinfo : EIATTR_EXIT_INSTR_OFFSETS
	.align		4
        /*005c*/ 	.byte	0x04, 0x1c
        /*005e*/ 	.short	(.L_93 - .L_92)


	//   ....[0]....
.L_92:
        /*0060*/ 	.word	0x00000220


	//   ....[1]....
        /*0064*/ 	.word	0x000002a0


	//----- nvinfo : EIATTR_CBANK_PARAM_SIZE
	.align		4
.L_93:
        /*0068*/ 	.byte	0x03, 0x19
        /*006a*/ 	.short	0x0018


	//----- nvinfo : EIATTR_PARAM_CBANK
	.align		4
        /*006c*/ 	.byte	0x04, 0x0a
        /*006e*/ 	.short	(.L_95 - .L_94)
	.align		4
.L_94:
        /*0070*/ 	.word	index@(.nv.constant0._Z13sum_v2_kernelPKfPfii)
        /*0074*/ 	.short	0x0380
        /*0076*/ 	.short	0x0018


	//----- nvinfo : EIATTR_SW_WAR
	.align		4
.L_95:
        /*0078*/ 	.byte	0x04, 0x36
        /*007a*/ 	.short	(.L_97 - .L_96)
.L_96:
        /*007c*/ 	.word	0x00000008
.L_97:


//--------------------- .nv.info._Z13sum_v1_kernelPKfPfii --------------------------
	.section	.nv.info._Z13sum_v1_kernelPKfPfii,"",@"SHT_CUDA_INFO"
	.sectionflags	@""
	.align	4


	//----- nvinfo : EIATTR_CUDA_API_VERSION
	.align		4
        /*0000*/ 	.byte	0x04, 0x37
        /*0002*/ 	.short	(.L_99 - .L_98)
.L_98:
        /*0004*/ 	.word	0x00000082


	//----- nvinfo : EIATTR_KPARAM_INFO
	.align		4
.L_99:
        /*0008*/ 	.byte	0x04, 0x17
        /*000a*/ 	.short	(.L_101 - .L_100)
.L_100:
        /*000c*/ 	.word	0x00000000
        /*0010*/ 	.short	0x0003
        /*0012*/ 	.short	0x0014
        /*0014*/ 	.byte	0x00, 0xf0, 0x11, 0x00


	//----- nvinfo : EIATTR_KPARAM_INFO
	.align		4
.L_101:
        /*0018*/ 	.byte	0x04, 0x17
        /*001a*/ 	.short	(.L_103 - .L_102)
.L_102:
        /*001c*/ 	.word	0x00000000
        /*0020*/ 	.short	0x0002
        /*0022*/ 	.short	0x0010
        /*0024*/ 	.byte	0x00, 0xf0, 0x11, 0x00


	//----- nvinfo : EIATTR_KPARAM_INFO
	.align		4
.L_103:
        /*0028*/ 	.byte	0x04, 0x17
        /*002a*/ 	.short	(.L_105 - .L_104)
.L_104:
        /*002c*/ 	.word	0x00000000
        /*0030*/ 	.short	0x0001
        /*0032*/ 	.short	0x0008
        /*0034*/ 	.byte	0x00, 0xf5, 0x21, 0x00


	//----- nvinfo : EIATTR_KPARAM_INFO
	.align		4
.L_105:
        /*0038*/ 	.byte	0x04, 0x17
        /*003a*/ 	.short	(.L_107 - .L_106)
.L_106:
        /*003c*/ 	.word	0x00000000
        /*0040*/ 	.short	0x0000
        /*0042*/ 	.short	0x0000
        /*0044*/ 	.byte	0x00, 0xf5, 0x21, 0x00


	//----- nvinfo : EIATTR_SPARSE_MMA_MASK
	.align		4
.L_107:
        /*0048*/ 	.byte	0x03, 0x50
        /*004a*/ 	.short	0x0000


	//----- nvinfo : EIATTR_MAXREG_COUNT
	.align		4
        /*004c*/ 	.byte	0x03, 0x1b
        /*004e*/ 	.short	0x00ff


	//----- nvinfo : EIATTR_MERCURY_ISA_VERSION
	.align		4
        /*0050*/ 	.byte	0x03, 0x5f
        /*0052*/ 	.short	0x0101


	//----- nvinfo : EIATTR_VRC_CTA_INIT_COUNT
	.align		4
        /*0054*/ 	.byte	0x02, 0x4a
	.zero		1
	.zero		1


	//----- nvinfo : EIATTR_EXIT_INSTR_OFFSETS
	.align		4
        /*0058*/ 	.byte	0x04, 0x1c
        /*005a*/ 	.short	(.L_109 - .L_108)


	//   ....[0]....
.L_108:
        /*005c*/ 	.word	0x00000070


	//   ....[1]....
        /*0060*/ 	.word	0x00000dc0


	//----- nvinfo : EIATTR_CBANK_PARAM_SIZE
	.align		4
.L_109:
        /*0064*/ 	.byte	0x03, 0x19
        /*0066*/ 	.short	0x0018


	//----- nvinfo : EIATTR_PARAM_CBANK
	.align		4
        /*0068*/ 	.byte	0x04, 0x0a
        /*006a*/ 	.short	(.L_111 - .L_110)
	.align		4
.L_110:
        /*006c*/ 	.word	index@(.nv.constant0._Z13sum_v1_kernelPKfPfii)
        /*0070*/ 	.short	0x0380
        /*0072*/ 	.short	0x0018


	//----- nvinfo : EIATTR_SW_WAR
	.align		4
.L_111:
        /*0074*/ 	.byte	0x04, 0x36
        /*0076*/ 	.short	(.L_113 - .L_112)
.L_112:
        /*0078*/ 	.word	0x00000008
.L_113:


//--------------------- .nv.callgraph             --------------------------
	.section	.nv.callgraph,"",@"SHT_CUDA_CALLGRAPH"
	.align	4
	.sectionentsize	8
	.align		4
        /*0000*/ 	.word	0x00000000
	.align		4
        /*0004*/ 	.word	0xffffffff
	.align		4
        /*0008*/ 	.word	0x00000000
	.align		4
        /*000c*/ 	.word	0xfffffffe
	.align		4
        /*0010*/ 	.word	0x00000000
	.align		4
        /*0014*/ 	.word	0xfffffffd
	.align		4
        /*0018*/ 	.word	0x00000000
	.align		4
        /*001c*/ 	.word	0xfffffffc


//--------------------- .nv.constant4             --------------------------
	.section	.nv.constant4,"a",@progbits
	.align	8
	.align		8
.nv.constant4:
        /*0000*/ 	.dword	_ZN34_INTERNAL_39228c3c_4_k_cu_a14d9fad4cuda3std3__436_GLOBAL__N__39228c3c_4_k_cu_a14d9fad6ignoreE
	.align		8
        /*0008*/ 	.dword	_ZN34_INTERNAL_39228c3c_4_k_cu_a14d9fad4cuda3std3__45__cpo5beginE
	.align		8
        /*0010*/ 	.dword	_ZN34_INTERNAL_39228c3c_4_k_cu_a14d9fad4cuda3std3__45__cpo3endE
	.align		8
        /*0018*/ 	.dword	_ZN34_INTERNAL_39228c3c_4_k_cu_a14d9fad4cuda3std3__45__cpo6cbeginE
	.align		8
        /*0020*/ 	.dword	_ZN34_INTERNAL_39228c3c_4_k_cu_a14d9fad4cuda3std3__45__cpo4cendE
	.align		8
        /*0028*/ 	.dword	_ZN34_INTERNAL_39228c3c_4_k_cu_a14d9fad4cuda3std3__419piecewise_constructE
	.align		8
        /*0030*/ 	.dword	_ZN34_INTERNAL_39228c3c_4_k_cu_a14d9fad4cuda3std3__48in_placeE
	.align		8
        /*0038*/ 	.dword	_ZN34_INTERNAL_39228c3c_4_k_cu_a14d9fad4cuda3std6ranges3__45__cpo4swapE
	.align		8
        /*0040*/ 	.dword	_ZN34_INTERNAL_39228c3c_4_k_cu_a14d9fad4cuda3std6ranges3__45__cpo9iter_moveE
	.align		8
        /*0048*/ 	.dword	_ZN34_INTERNAL_39228c3c_4_k_cu_a14d9fad4cuda3std6ranges3__45__cpo7advanceE


//--------------------- .text._Z13sum_v4_kernelPKfPfiii --------------------------
	.section	.text._Z13sum_v4_kernelPKfPfiii,"ax",@progbits
	.align	128
        .global         _Z13sum_v4_kernelPKfPfiii
        .type           _Z13sum_v4_kernelPKfPfiii,@function
        .size           _Z13sum_v4_kernelPKfPfiii,(.L_x_28 - _Z13sum_v4_kernelPKfPfiii)
        .other          _Z13sum_v4_kernelPKfPfiii,@"STO_CUDA_ENTRY STV_DEFAULT"
_Z13sum_v4_kernelPKfPfiii:
.text._Z13sum_v4_kernelPKfPfiii:
[----:B------:R-:W-:Y:S01]  /*0000*/  LDC R1, c[0x0][0x37c] ;  /* 0x0000df00ff017b82 */ /* 0x000fe20000000800 */
[----:B------:R-:W0:Y:S01]  /*0010*/  LDCU UR15, c[0x0][0x398] ;  /* 0x00007300ff0f77ac */ /* 0x000e220008000800 */
[----:B------:R-:W1:Y:S01]  /*0020*/  S2R R4, SR_CTAID.Y ;  /* 0x0000000000047919 */ /* 0x000e620000002600 */
[----:B------:R-:W-:Y:S01]  /*0030*/  IMAD.MOV.U32 R2, RZ, RZ, RZ ;  /* 0x000000ffff027224 */ /* 0x000fe200078e00ff */
[----:B------:R-:W2:Y:S01]  /*0040*/  LDCU.64 UR16, c[0x0][0x358] ;  /* 0x00006b00ff1077ac */ /* 0x000ea20008000a00 */
[----:B------:R-:W3:Y:S01]  /*0050*/  S2R R3, SR_TID.X ;  /* 0x0000000000037919 */ /* 0x000ee20000002100 */
[----:B0-----:R-:W-:-:S09]  /*0060*/  UISETP.GE.AND UP0, UPT, UR15, 0x1, UPT ;  /* 0x000000010f00788c */ /* 0x001fd2000bf06270 */
[----:B--2---:R-:W-:Y:S05]  /*0070*/  BRA.U !UP0, `(.L_x_0) ;  /* 0x0000000d081c7547 */ /* 0x004fea000b800000 */
[----:B------:R-:W1:Y:S01]  /*0080*/  LDCU UR7, c[0x0][0x394] ;  /* 0x00007280ff0777ac */ /* 0x000e620008000800 */
[----:B------:R-:W0:Y:S01]  /*0090*/  S2UR UR14, SR_CTAID.X ;  /* 0x00000000000e79c3 */ /* 0x000e220000002500 */
[----:B------:R-:W-:Y:S01]  /*00a0*/  IMAD.MOV.U32 R2, RZ, RZ, RZ ;  /* 0x000000ffff027224 */ /* 0x000fe200078e00ff */
[----:B------:R-:W-:Y:S02]  /*00b0*/  UISETP.GE.U32.AND UP1, UPT, UR15, 0x8, UPT ;  /* 0x000000080f00788c */ /* 0x000fe4000bf26070 */
[----:B------:R-:W-:Y:S01]  /*00c0*/  ULOP3.LUT UR8, UR15, 0x7, URZ, 0xc0, !UPT ;  /* 0x000000070f087892 */ /* 0x000fe2000f8ec0ff */
[----:B------:R-:W-:-:S03]  /*00d0*/  UMOV UR4, URZ ;  /* 0x000000ff00047c82 */ /* 0x000fc60008000000 */
[----:B------:R-:W2:Y:S01]  /*00e0*/  LDC R0, c[0x0][0x360] ;  /* 0x0000d800ff007b82 */ /* 0x000ea20000000800 */
[----:B------:R-:W-:Y:S01]  /*00f0*/  UISETP.NE.AND UP0, UPT, UR8, URZ, UPT ;  /* 0x000000ff0800728c */ /* 0x000fe2000bf05270 */
[----:B-1----:R-:W-:-:S05]  /*0100*/  IMAD R20, R4, UR7, RZ ;  /* 0x0000000704147c24 */ /* 0x002fca000f8e02ff */
[----:B------:R-:W-:Y:S01]  /*0110*/  SHF.R.S32.HI R5, RZ, 0x1f, R20 ;  /* 0x0000001fff057819 */ /* 0x000fe20000011414 */
[----:B0-----:R-:W-:Y:S01]  /*0120*/  UIMAD UR5, UR14, UR15, URZ ;  /* 0x0000000f0e0572a4 */ /* 0x001fe2000f8e02ff */
[----:B------:R-:W-:Y:S11]  /*0130*/  BRA.U !UP1, `(.L_x_1) ;  /* 0x0000000509a07547 */ /* 0x000ff6000b800000 */
[----:B------:R-:W-:Y:S01]  /*0140*/  UIADD3 UR6, UPT, UPT, UR5, 0x2, URZ ;  /* 0x0000000205067890 */ /* 0x000fe2000fffe0ff */
[C---:B--2---:R-:W-:Y:S01]  /*0150*/  IMAD R8, R0.reuse, UR14, RZ ;  /* 0x0000000e00087c24 */ /* 0x044fe2000f8e02ff */
[----:B------:R-:W-:Y:S02]  /*0160*/  UIADD3 UR9, UPT, UPT, UR5, 0x3, URZ ;  /* 0x0000000305097890 */ /* 0x000fe4000fffe0ff */
[----:B------:R-:W-:Y:S01]  /*0170*/  IMAD R6, R0, UR5, R0 ;  /* 0x0000000500067c24 */ /* 0x000fe2000f8e0200 */
[----:B------:R-:W-:Y:S01]  /*0180*/  UIADD3 UR10, UPT, UPT, UR5, 0x4, URZ ;  /* 0x00000004050a7890 */ /* 0x000fe2000fffe0ff */
[--C-:B---3--:R-:W-:Y:S01]  /*0190*/  IMAD R7, R8, UR15, R3.reuse ;  /* 0x0000000f08077c24 */ /* 0x108fe2000f8e0203 */
[----:B------:R-:W-:Y:S01]  /*01a0*/  UIADD3 UR11, UPT, UPT, UR5, 0x5, URZ ;  /* 0x00000005050b7890 */ /* 0x000fe2000fffe0ff */
[----:B------:R-:W-:Y:S01]  /*01b0*/  IMAD.MOV.U32 R2, RZ, RZ, RZ ;  /* 0x000000ffff027224 */ /* 0x000fe200078e00ff */
[----:B------:R-:W-:Y:S01]  /*01c0*/  UIADD3 UR12, UPT, UPT, UR5, 0x6, URZ ;  /* 0x00000006050c7890 */ /* 0x000fe2000fffe0ff */
[--C-:B------:R-:W-:Y:S01]  /*01d0*/  IMAD.IADD R6, R6, 0x1, R3.reuse ;  /* 0x0000000106067824 */ /* 0x100fe200078e0203 */
[----:B------:R-:W-:Y:S01]  /*01e0*/  UIADD3 UR13, UPT, UPT, UR5, 0x7, URZ ;  /* 0x00000007050d7890 */ /* 0x000fe2000fffe0ff */
[C-C-:B------:R-:W-:Y:S01]  /*01f0*/  IMAD R8, R0.reuse, UR6, R3.reuse ;  /* 0x0000000600087c24 */ /* 0x140fe2000f8e0203 */
[----:B------:R-:W-:Y:S01]  /*0200*/  ULOP3.LUT UR4, UR15, 0x7ffffff8, URZ, 0xc0, !UPT ;  /* 0x7ffffff80f047892 */ /* 0x000fe2000f8ec0ff */
[C-C-:B------:R-:W-:Y:S01]  /*0210*/  IMAD R9, R0.reuse, UR9, R3.reuse ;  /* 0x0000000900097c24 */ /* 0x140fe2000f8e0203 */
[----:B------:R-:W0:Y:S01]  /*0220*/  LDCU UR7, c[0x0][0x394] ;  /* 0x00007280ff0777ac */ /* 0x000e220008000800 */
[----:B------:R-:W-:-:S02]  /*0230*/  IMAD R10, R0, UR10, R3 ;  /* 0x0000000a000a7c24 */ /* 0x000fc4000f8e0203 */
[C-C-:B------:R-:W-:Y:S01]  /*0240*/  IMAD R11, R0.reuse, UR11, R3.reuse ;  /* 0x0000000b000b7c24 */ /* 0x140fe2000f8e0203 */
[----:B------:R-:W-:Y:S01]  /*0250*/  UIADD3 UR14, UPT, UPT, -UR4, URZ, URZ ;  /* 0x000000ff040e7290 */ /* 0x000fe2000fffe1ff */
[C-C-:B------:R-:W-:Y:S02]  /*0260*/  IMAD R18, R0.reuse, UR12, R3.reuse ;  /* 0x0000000c00127c24 */ /* 0x140fe4000f8e0203 */
[----:B------:R-:W-:-:S09]  /*0270*/  IMAD R19, R0, UR13, R3 ;  /* 0x0000000d00137c24 */ /* 0x000fd2000f8e0203 */
.L_x_2:
[----:B0-----:R-:W-:-:S13]  /*0280*/  ISETP.GE.AND P0, PT, R7, UR7, PT ;  /* 0x0000000707007c0c */ /* 0x001fda000bf06270 */
[----:B------:R-:W0:Y:S01]  /*0290*/  @!P0 LDC.64 R12, c[0x0][0x380] ;  /* 0x0000e000ff0c8b82 */ /* 0x000e220000000a00 */
[----:B------:R-:W-:-:S04]  /*02a0*/  @!P0 IADD3 R14, P1, PT, R20, R7, RZ ;  /* 0x00000007140e8210 */ /* 0x000fc80007f3e0ff */
[----:B------:R-:W-:Y:S02]  /*02b0*/  @!P0 LEA.HI.X.SX32 R15, R7, R5, 0x1, P1 ;  /* 0x00000005070f8211 */ /* 0x000fe400008f0eff */
[----:B0-----:R-:W-:-:S04]  /*02c0*/  @!P0 LEA R24, P1, R14, R12, 0x2 ;  /* 0x0000000c0e188211 */ /* 0x001fc800078210ff */
[----:B------:R-:W-:-:S05]  /*02d0*/  @!P0 LEA.HI.X R25, R14, R13, R15, 0x2, P1 ;  /* 0x0000000d0e198211 */ /* 0x000fca00008f140f */
[----:B------:R0:W2:Y:S01]  /*02e0*/  @!P0 LDG.E R21, desc[UR16][R24.64] ;  /* 0x0000001018158981 */ /* 0x0000a2000c1e1900 */
[----:B------:R-:W-:-:S05]  /*02f0*/  IMAD.IADD R13, R0, 0x1, R7 ;  /* 0x00000001000d7824 */ /* 0x000fca00078e0207 */
[C---:B------:R-:W-:Y:S01]  /*0300*/  ISETP.GE.AND P6, PT, R13.reuse, UR7, PT ;  /* 0x000000070d007c0c */ /* 0x040fe2000bfc6270 */
[----:B------:R-:W-:-:S04]  /*0310*/  IMAD.IADD R13, R13, 0x1, R0 ;  /* 0x000000010d0d7824 */ /* 0x000fc800078e0200 */
[C---:B------:R-:W-:Y:S01]  /*0320*/  IMAD.IADD R23, R13.reuse, 0x1, R0 ;  /* 0x000000010d177824 */ /* 0x040fe200078e0200 */
[----:B------:R-:W-:-:S04]  /*0330*/  ISETP.GE.AND P5, PT, R13, UR7, PT ;  /* 0x000000070d007c0c */ /* 0x000fc8000bfa6270 */
[C---:B------:R-:W-:Y:S01]  /*0340*/  ISETP.GE.AND P4, PT, R23.reuse, UR7, PT ;  /* 0x0000000717007c0c */ /* 0x040fe2000bf86270 */
[--C-:B------:R-:W-:Y:S02]  /*0350*/  IMAD.IADD R23, R23, 0x1, R0.reuse ;  /* 0x0000000117177824 */ /* 0x100fe400078e0200 */
[----:B------:R-:W1:Y:S01]  /*0360*/  @!P6 LDC.64 R12, c[0x0][0x380] ;  /* 0x0000e000ff0ceb82 */ /* 0x000e620000000a00 */
[----:B------:R-:W-:Y:S02]  /*0370*/  @!P6 IADD3 R22, P1, PT, R20, R6, RZ ;  /* 0x000000061416e210 */ /* 0x000fe40007f3e0ff */
[C---:B------:R-:W-:Y:S01]  /*0380*/  ISETP.GE.AND P3, PT, R23.reuse, UR7, PT ;  /* 0x0000000717007c0c */ /* 0x040fe2000bf66270 */
[----:B------:R-:W-:Y:S01]  /*0390*/  IMAD.IADD R23, R23, 0x1, R0 ;  /* 0x0000000117177824 */ /* 0x000fe200078e0200 */
[----:B0-----:R-:W-:-:S03]  /*03a0*/  @!P6 LEA.HI.X.SX32 R25, R6, R5, 0x1, P1 ;  /* 0x000000050619e211 */ /* 0x001fc600008f0eff */
[----:B------:R-:W0:Y:S08]  /*03b0*/  @!P5 LDC.64 R14, c[0x0][0x380] ;  /* 0x0000e000ff0edb82 */ /* 0x000e300000000a00 */
[----:B------:R-:W3:Y:S01]  /*03c0*/  @!P4 LDC.64 R16, c[0x0][0x380] ;  /* 0x0000e000ff10cb82 */ /* 0x000ee20000000a00 */
[----:B-1----:R-:W-:Y:S02]  /*03d0*/  @!P6 LEA R24, P1, R22, R12, 0x2 ;  /* 0x0000000c1618e211 */ /* 0x002fe400078210ff */
[----:B------:R-:W-:-:S02]  /*03e0*/  @!P5 IADD3 R12, P2, PT, R20, R8, RZ ;  /* 0x00000008140cd210 */ /* 0x000fc40007f5e0ff */
[----:B------:R-:W-:Y:S02]  /*03f0*/  @!P6 LEA.HI.X R25, R22, R13, R25, 0x2, P1 ;  /* 0x0000000d1619e211 */ /* 0x000fe400008f1419 */
[----:B------:R-:W-:Y:S02]  /*0400*/  @!P5 LEA.HI.X.SX32 R13, R8, R5, 0x1, P2 ;  /* 0x00000005080dd211 */ /* 0x000fe400010f0eff */
[C---:B0-----:R-:W-:Y:S02]  /*0410*/  @!P5 LEA R14, P1, R12.reuse, R14, 0x2 ;  /* 0x0000000e0c0ed211 */ /* 0x041fe400078210ff */
[----:B------:R-:W4:Y:S02]  /*0420*/  @!P6 LDG.E R25, desc[UR16][R24.64] ;  /* 0x000000101819e981 */ /* 0x000f24000c1e1900 */
[----:B------:R-:W-:Y:S02]  /*0430*/  @!P5 LEA.HI.X R15, R12, R15, R13, 0x2, P1 ;  /* 0x0000000f0c0fd211 */ /* 0x000fe400008f140d */
[----:B------:R-:W0:Y:S01]  /*0440*/  @!P3 LDC.64 R12, c[0x0][0x380] ;  /* 0x0000e000ff0cbb82 */ /* 0x000e220000000a00 */
[----:B------:R-:W-:-:S03]  /*0450*/  @!P4 IADD3 R22, P1, PT, R20, R9, RZ ;  /* 0x000000091416c210 */ /* 0x000fc60007f3e0ff */
[----:B------:R1:W5:Y:S01]  /*0460*/  @!P5 LDG.E R15, desc[UR16][R14.64] ;  /* 0x000000100e0fd981 */ /* 0x000362000c1e1900 */
[----:B---3--:R-:W-:Y:S02]  /*0470*/  @!P4 LEA R16, P2, R22, R16, 0x2 ;  /* 0x000000101610c211 */ /* 0x008fe400078410ff */
[----:B------:R-:W-:Y:S02]  /*0480*/  @!P4 LEA.HI.X.SX32 R26, R9, R5, 0x1, P1 ;  /* 0x00000005091ac211 */ /* 0x000fe400008f0eff */
[----:B------:R-:W-:Y:S02]  /*0490*/  @!P3 IADD3 R27, P1, PT, R20, R10, RZ ;  /* 0x0000000a141bb210 */ /* 0x000fe40007f3e0ff */
[----:B------:R-:W-:Y:S02]  /*04a0*/  @!P4 LEA.HI.X R17, R22, R17, R26, 0x2, P2 ;  /* 0x000000111611c211 */ /* 0x000fe400010f141a */
[C---:B------:R-:W-:Y:S01]  /*04b0*/  ISETP.GE.AND P2, PT, R23.reuse, UR7, PT ;  /* 0x0000000717007c0c */ /* 0x040fe2000bf46270 */
[----:B------:R-:W-:Y:S01]  /*04c0*/  IMAD.IADD R23, R23, 0x1, R0 ;  /* 0x0000000117177824 */ /* 0x000fe200078e0200 */
[----:B------:R-:W-:-:S02]  /*04d0*/  @!P3 LEA.HI.X.SX32 R28, R10, R5, 0x1, P1 ;  /* 0x000000050a1cb211 */ /* 0x000fc400008f0eff */
[----:B------:R-:W-:Y:S02]  /*04e0*/  P2R R22, PR, RZ, 0x10 ;  /* 0x00000010ff167803 */ /* 0x000fe40000000000 */
[----:B0-----:R-:W-:-:S04]  /*04f0*/  @!P3 LEA R26, P1, R27, R12, 0x2 ;  /* 0x0000000c1b1ab211 */ /* 0x001fc800078210ff */
[----:B------:R-:W-:-:S03]  /*0500*/  @!P3 LEA.HI.X R27, R27, R13, R28, 0x2, P1 ;  /* 0x0000000d1b1bb211 */ /* 0x000fc600008f141c */
[----:B------:R-:W0:Y:S01]  /*0510*/  @!P2 LDC.64 R12, c[0x0][0x380] ;  /* 0x0000e000ff0cab82 */ /* 0x000e220000000a00 */
[C---:B------:R-:W-:Y:S01]  /*0520*/  ISETP.GE.AND P1, PT, R23.reuse, UR7, PT ;  /* 0x0000000717007c0c */ /* 0x040fe2000bf26270 */
[----:B------:R-:W-:Y:S01]  /*0530*/  IMAD.IADD R23, R23, 0x1, R0 ;  /* 0x0000000117177824 */ /* 0x000fe200078e0200 */
[----:B------:R-:W3:Y:S01]  /*0540*/  @!P3 LDG.E R27, desc[UR16][R26.64] ;  /* 0x000000101a1bb981 */ /* 0x000ee2000c1e1900 */
[----:B--2---:R-:W-:Y:S01]  /*0550*/  @!P0 FADD R2, R2, R21 ;  /* 0x0000001502028221 */ /* 0x004fe20000000000 */
[----:B------:R-:W-:-:S04]  /*0560*/  @!P2 IADD3 R21, P0, PT, R20, R11, RZ ;  /* 0x0000000b1415a210 */ /* 0x000fc80007f1e0ff */
[----:B------:R-:W-:Y:S02]  /*0570*/  @!P2 LEA.HI.X.SX32 R30, R11, R5, 0x1, P0 ;  /* 0x000000050b1ea211 */ /* 0x000fe400000f0eff */
[----:B0-----:R-:W-:-:S04]  /*0580*/  @!P2 LEA R28, P0, R21, R12, 0x2 ;  /* 0x0000000c151ca211 */ /* 0x001fc800078010ff */
[----:B------:R-:W-:Y:S02]  /*0590*/  @!P2 LEA.HI.X R29, R21, R13, R30, 0x2, P0 ;  /* 0x0000000d151da211 */ /* 0x000fe400000f141e */
[----:B------:R-:W0:Y:S01]  /*05a0*/  @!P1 LDC.64 R12, c[0x0][0x380] ;  /* 0x0000e000ff0c9b82 */ /* 0x000e220000000a00 */
[----:B------:R-:W-:-:S03]  /*05b0*/  @!P1 IADD3 R21, P0, PT, R20, R18, RZ ;  /* 0x0000001214159210 */ /* 0x000fc60007f1e0ff */
[----:B------:R-:W2:Y:S01]  /*05c0*/  @!P2 LDG.E R29, desc[UR16][R28.64] ;  /* 0x000000101c1da981 */ /* 0x000ea2000c1e1900 */
[----:B-1----:R-:W-:Y:S02]  /*05d0*/  @!P1 LEA.HI.X.SX32 R14, R18, R5, 0x1, P0 ;  /* 0x00000005120e9211 */ /* 0x002fe400000f0eff */
[----:B0-----:R-:W-:-:S04]  /*05e0*/  @!P1 LEA R30, P0, R21, R12, 0x2 ;  /* 0x0000000c151e9211 */ /* 0x001fc800078010ff */
[----:B------:R-:W-:Y:S02]  /*05f0*/  @!P1 LEA.HI.X R31, R21, R13, R14, 0x2, P0 ;  /* 0x0000000d151f9211 */ /* 0x000fe400000f140e */
[----:B------:R-:W-:-:S04]  /*0600*/  ISETP.GE.AND P0, PT, R23, UR7, PT ;  /* 0x0000000717007c0c */ /* 0x000fc8000bf06270 */
[----:B------:R-:W2:Y:S09]  /*0610*/  @!P1 LDG.E R31, desc[UR16][R30.64] ;  /* 0x000000101e1f9981 */ /* 0x000eb2000c1e1900 */
[----:B------:R-:W0:Y:S01]  /*0620*/  @!P0 LDC.64 R12, c[0x0][0x380] ;  /* 0x0000e000ff0c8b82 */ /* 0x000e220000000a00 */
[----:B------:R-:W-:-:S04]  /*0630*/  @!P0 IADD3 R21, P4, PT, R20, R19, RZ ;  /* 0x0000001314158210 */ /* 0x000fc80007f9e0ff */
[----:B------:R-:W-:Y:S02]  /*0640*/  @!P0 LEA.HI.X.SX32 R24, R19, R5, 0x1, P4 ;  /* 0x0000000513188211 */ /* 0x000fe400020f0eff */
[----:B0-----:R-:W-:-:S04]  /*0650*/  @!P0 LEA R12, P4, R21, R12, 0x2 ;  /* 0x0000000c150c8211 */ /* 0x001fc800078810ff */
[----:B------:R-:W-:Y:S02]  /*0660*/  @!P0 LEA.HI.X R13, R21, R13, R24, 0x2, P4 ;  /* 0x0000000d150d8211 */ /* 0x000fe400020f1418 */
[----:B------:R-:W-:-:S04]  /*0670*/  ISETP.NE.AND P4, PT, R22, RZ, PT ;  /* 0x000000ff1600720c */ /* 0x000fc80003f85270 */
[----:B------:R-:W2:Y:S09]  /*0680*/  @!P0 LDG.E R13, desc[UR16][R12.64] ;  /* 0x000000100c0d8981 */ /* 0x000eb2000c1e1900 */
[----:B------:R-:W3:Y:S01]  /*0690*/  @!P4 LDG.E R17, desc[UR16][R16.64] ;  /* 0x000000101011c981 */ /* 0x000ee2000c1e1900 */
[----:B----4-:R-:W-:-:S04]  /*06a0*/  @!P6 FADD R2, R2, R25 ;  /* 0x000000190202e221 */ /* 0x010fc80000000000 */
[----:B-----5:R-:W-:Y:S01]  /*06b0*/  @!P5 FADD R2, R2, R15 ;  /* 0x0000000f0202d221 */ /* 0x020fe20000000000 */
[----:B------:R-:W-:-:S04]  /*06c0*/  UIADD3 UR14, UPT, UPT, UR14, 0x8, URZ ;  /* 0x000000080e0e7890 */ /* 0x000fc8000fffe0ff */
[----:B------:R-:W-:Y:S01]  /*06d0*/  UISETP.NE.AND UP1, UPT, UR14, URZ, UPT ;  /* 0x000000ff0e00728c */ /* 0x000fe2000bf25270 */
[C---:B------:R-:W-:Y:S02]  /*06e0*/  IMAD R7, R0.reuse, 0x8, R7 ;  /* 0x0000000800077824 */ /* 0x040fe400078e0207 */
[C---:B------:R-:W-:Y:S02]  /*06f0*/  IMAD R6, R0.reuse, 0x8, R6 ;  /* 0x0000000800067824 */ /* 0x040fe400078e0206 */
[C---:B------:R-:W-:Y:S02]  /*0700*/  IMAD R8, R0.reuse, 0x8, R8 ;  /* 0x0000000800087824 */ /* 0x040fe400078e0208 */
[C---:B------:R-:W-:Y:S02]  /*0710*/  IMAD R9, R0.reuse, 0x8, R9 ;  /* 0x0000000800097824 */ /* 0x040fe400078e0209 */
[C---:B------:R-:W-:Y:S02]  /*0720*/  IMAD R10, R0.reuse, 0x8, R10 ;  /* 0x00000008000a7824 */ /* 0x040fe400078e020a */
[----:B------:R-:W-:-:S02]  /*0730*/  IMAD R11, R0, 0x8, R11 ;  /* 0x00000008000b7824 */ /* 0x000fc400078e020b */
[C---:B------:R-:W-:Y:S02]  /*0740*/  IMAD R18, R0.reuse, 0x8, R18 ;  /* 0x0000000800127824 */ /* 0x040fe400078e0212 */
[----:B------:R-:W-:Y:S02]  /*0750*/  IMAD R19, R0, 0x8, R19 ;  /* 0x0000000800137824 */ /* 0x000fe400078e0213 */
[----:B---3--:R-:W-:-:S04]  /*0760*/  @!P4 FADD R2, R2, R17 ;  /* 0x000000110202c221 */ /* 0x008fc80000000000 */
[----:B------:R-:W-:-:S04]  /*0770*/  @!P3 FADD R2, R2, R27 ;  /* 0x0000001b0202b221 */ /* 0x000fc80000000000 */
[----:B--2---:R-:W-:-:S04]  /*0780*/  @!P2 FADD R2, R2, R29 ;  /* 0x0000001d0202a221 */ /* 0x004fc80000000000 */
[----:B------:R-:W-:-:S04]  /*0790*/  @!P1 FADD R2, R2, R31 ;  /* 0x0000001f02029221 */ /* 0x000fc80000000000 */
[----:B------:R-:W-:Y:S01]  /*07a0*/  @!P0 FADD R2, R2, R13 ;  /* 0x0000000d02028221 */ /* 0x000fe20000000000 */
[----:B------:R-:W-:Y:S06]  /*07b0*/  BRA.U UP1, `(.L_x_2) ;  /* 0xfffffff901b07547 */ /* 0x000fec000b83ffff */
.L_x_1:
[----:B------:R-:W-:Y:S05]  /*07c0*/  BRA.U !UP0, `(.L_x_0) ;  /* 0x0000000508487547 */ /* 0x000fea000b800000 */
[----:B------:R-:W0:Y:S01]  /*07d0*/  LDCU UR6, c[0x0][0x398] ;  /* 0x00007300ff0677ac */ /* 0x000e220008000800 */
[----:B------:R-:W-:Y:S02]  /*07e0*/  UISETP.GE.U32.AND UP0, UPT, UR8, 0x4, UPT ;  /* 0x000000040800788c */ /* 0x000fe4000bf06070 */
[----:B0-----:R-:W-:-:S04]  /*07f0*/  ULOP3.LUT UR9, UR6, 0x3, URZ, 0xc0, !UPT ;  /* 0x0000000306097892 */ /* 0x001fc8000f8ec0ff */
[----:B------:R-:W-:-:S03]  /*0800*/  UISETP.NE.AND UP1, UPT, UR9, URZ, UPT ;  /* 0x000000ff0900728c */ /* 0x000fc6000bf25270 */
[----:B------:R-:W-:Y:S08]  /*0810*/  BRA.U !UP0, `(.L_x_3) ;  /* 0x0000000108987547 */ /* 0x000ff0000b800000 */
[----:B------:R-:W-:-:S06]  /*0820*/  UIADD3 UR8, UPT, UPT, UR5, UR4, URZ ;  /* 0x0000000405087290 */ /* 0x000fcc000fffe0ff */
[----:B--23--:R-:W-:-:S04]  /*0830*/  IMAD R17, R0, UR8, R3 ;  /* 0x0000000800117c24 */ /* 0x00cfc8000f8e0203 */
[C---:B------:R-:W-:Y:S01]  /*0840*/  IMAD.IADD R19, R17.reuse, 0x1, R0 ;  /* 0x0000000111137824 */ /* 0x040fe200078e0200 */
[----:B------:R-:W-:-:S03]  /*0850*/  ISETP.GE.AND P3, PT, R17, UR7, PT ;  /* 0x0000000711007c0c */ /* 0x000fc6000bf66270 */
[C---:B------:R-:W-:Y:S01]  /*0860*/  IMAD.IADD R21, R19.reuse, 0x1, R0 ;  /* 0x0000000113157824 */ /* 0x040fe200078e0200 */
[----:B------:R-:W-:-:S03]  /*0870*/  ISETP.GE.AND P2, PT, R19, UR7, PT ;  /* 0x0000000713007c0c */ /* 0x000fc6000bf46270 */
[C---:B------:R-:W-:Y:S01]  /*0880*/  IMAD.IADD R14, R21.reuse, 0x1, R0 ;  /* 0x00000001150e7824 */ /* 0x040fe200078e0200 */
[----:B------:R-:W-:-:S04]  /*0890*/  ISETP.GE.AND P1, PT, R21, UR7, PT ;  /* 0x0000000715007c0c */ /* 0x000fc8000bf26270 */
[----:B------:R-:W-:Y:S01]  /*08a0*/  ISETP.GE.AND P0, PT, R14, UR7, PT ;  /* 0x000000070e007c0c */ /* 0x000fe2000bf06270 */
[----:B------:R-:W0:Y:S01]  /*08b0*/  @!P3 LDC.64 R12, c[0x0][0x380] ;  /* 0x0000e000ff0cbb82 */ /* 0x000e220000000a00 */
[----:B------:R-:W-:-:S03]  /*08c0*/  @!P3 IADD3 R16, P4, PT, R20, R17, RZ ;  /* 0x000000111410b210 */ /* 0x000fc60007f9e0ff */
[----:B------:R-:W-:Y:S02]  /*08d0*/  @!P2 IADD3 R15, P5, PT, R20, R19, RZ ;  /* 0x00000013140fa210 */ /* 0x000fe40007fbe0ff */
[-C--:B------:R-:W-:Y:S02]  /*08e0*/  @!P3 LEA.HI.X.SX32 R17, R17, R5.reuse, 0x1, P4 ;  /* 0x000000051111b211 */ /* 0x080fe400020f0eff */
[----:B------:R-:W1:Y:S01]  /*08f0*/  @!P2 LDC.64 R8, c[0x0][0x380] ;  /* 0x0000e000ff08ab82 */ /* 0x000e620000000a00 */
[----:B------:R-:W-:-:S07]  /*0900*/  @!P2 LEA.HI.X.SX32 R18, R19, R5, 0x1, P5 ;  /* 0x000000051312a211 */ /* 0x000fce00028f0eff */
[----:B------:R-:W2:Y:S08]  /*0910*/  @!P1 LDC.64 R10, c[0x0][0x380] ;  /* 0x0000e000ff0a9b82 */ /* 0x000eb00000000a00 */
[----:B------:R-:W3:Y:S01]  /*0920*/  @!P0 LDC.64 R6, c[0x0][0x380] ;  /* 0x0000e000ff068b82 */ /* 0x000ee20000000a00 */
[----:B0-----:R-:W-:-:S04]  /*0930*/  @!P3 LEA R12, P4, R16, R12, 0x2 ;  /* 0x0000000c100cb211 */ /* 0x001fc800078810ff */
[----:B------:R-:W-:Y:S02]  /*0940*/  @!P3 LEA.HI.X R13, R16, R13, R17, 0x2, P4 ;  /* 0x0000000d100db211 */ /* 0x000fe400020f1411 */
[C---:B------:R-:W-:Y:S02]  /*0950*/  @!P1 IADD3 R16, P5, PT, R20.reuse, R21, RZ ;  /* 0x0000001514109210 */ /* 0x040fe40007fbe0ff */
[----:B-1----:R-:W-:Y:S02]  /*0960*/  @!P2 LEA R8, P4, R15, R8, 0x2 ;  /* 0x000000080f08a211 */ /* 0x002fe400078810ff */
[----:B------:R-:W-:Y:S01]  /*0970*/  @!P1 LEA.HI.X.SX32 R17, R21, R5, 0x1, P5 ;  /* 0x0000000515119211 */ /* 0x000fe200028f0eff */
[----:B------:R-:W4:Y:S01]  /*0980*/  @!P3 LDG.E R13, desc[UR16][R12.64] ;  /* 0x000000100c0db981 */ /* 0x000f22000c1e1900 */
[----:B------:R-:W-:Y:S02]  /*0990*/  @!P2 LEA.HI.X R9, R15, R9, R18, 0x2, P4 ;  /* 0x000000090f09a211 */ /* 0x000fe400020f1412 */
[----:B------:R-:W-:-:S02]  /*09a0*/  @!P0 IADD3 R15, P5, PT, R20, R14, RZ ;  /* 0x0000000e140f8210 */ /* 0x000fc40007fbe0ff */
[----:B--2---:R-:W-:Y:S02]  /*09b0*/  @!P1 LEA R10, P4, R16, R10, 0x2 ;  /* 0x0000000a100a9211 */ /* 0x004fe400078810ff */
[----:B------:R-:W-:Y:S01]  /*09c0*/  @!P0 LEA.HI.X.SX32 R14, R14, R5, 0x1, P5 ;  /* 0x000000050e0e8211 */ /* 0x000fe200028f0eff */
[----:B------:R-:W2:Y:S01]  /*09d0*/  @!P2 LDG.E R9, desc[UR16][R8.64] ;  /* 0x000000100809a981 */ /* 0x000ea2000c1e1900 */
[----:B------:R-:W-:Y:S02]  /*09e0*/  @!P1 LEA.HI.X R11, R16, R11, R17, 0x2, P4 ;  /* 0x0000000b100b9211 */ /* 0x000fe400020f1411 */
[----:B---3--:R-:W-:-:S04]  /*09f0*/  @!P0 LEA R6, P4, R15, R6, 0x2 ;  /* 0x000000060f068211 */ /* 0x008fc800078810ff */
[----:B------:R-:W3:Y:S01]  /*0a00*/  @!P1 LDG.E R11, desc[UR16][R10.64] ;  /* 0x000000100a0b9981 */ /* 0x000ee2000c1e1900 */
[----:B------:R-:W-:-:S06]  /*0a10*/  @!P0 LEA.HI.X R7, R15, R7, R14, 0x2, P4 ;  /* 0x000000070f078211 */ /* 0x000fcc00020f140e */
[----:B------:R-:W5:Y:S01]  /*0a20*/  @!P0 LDG.E R7, desc[UR16][R6.64] ;  /* 0x0000001006078981 */ /* 0x000f62000c1e1900 */
[----:B------:R-:W-:Y:S01]  /*0a30*/  UIADD3 UR4, UPT, UPT, UR4, 0x4, URZ ;  /* 0x0000000404047890 */ /* 0x000fe2000fffe0ff */
[----:B----4-:R-:W-:-:S04]  /*0a40*/  @!P3 FADD R2, R2, R13 ;  /* 0x0000000d0202b221 */ /* 0x010fc80000000000 */
[----:B--2---:R-:W-:-:S04]  /*0a50*/  @!P2 FADD R2, R2, R9 ;  /* 0x000000090202a221 */ /* 0x004fc80000000000 */
[----:B---3--:R-:W-:-:S04]  /*0a60*/  @!P1 FADD R2, R2, R11 ;  /* 0x0000000b02029221 */ /* 0x008fc80000000000 */
[----:B-----5:R-:W-:-:S07]  /*0a70*/  @!P0 FADD R2, R2, R7 ;  /* 0x0000000702028221 */ /* 0x020fce0000000000 */
.L_x_3:
[----:B------:R-:W-:Y:S05]  /*0a80*/  BRA.U !UP1, `(.L_x_0) ;  /* 0x0000000109987547 */ /* 0x000fea000b800000 */
[----:B------:R-:W-:Y:S02]  /*0a90*/  UISETP.NE.AND UP0, UPT, UR9, 0x1, UPT ;  /* 0x000000010900788c */ /* 0x000fe4000bf05270 */
[----:B------:R-:W-:-:S04]  /*0aa0*/  ULOP3.LUT UR6, UR6, 0x1, URZ, 0xc0, !UPT ;  /* 0x0000000106067892 */ /* 0x000fc8000f8ec0ff */
[----:B------:R-:W-:-:S03]  /*0ab0*/  UISETP.NE.U32.AND UP1, UPT, UR6, 0x1, UPT ;  /* 0x000000010600788c */ /* 0x000fc6000bf25070 */
[----:B------:R-:W-:Y:S08]  /*0ac0*/  BRA.U !UP0, `(.L_x_4) ;  /* 0x0000000108507547 */ /* 0x000ff0000b800000 */
[----:B------:R-:W-:-:S06]  /*0ad0*/  UIADD3 UR6, UPT, UPT, UR5, UR4, URZ ;  /* 0x0000000405067290 */ /* 0x000fcc000fffe0ff */
[----:B--23--:R-:W-:-:S04]  /*0ae0*/  IMAD R13, R0, UR6, R3 ;  /* 0x00000006000d7c24 */ /* 0x00cfc8000f8e0203 */
[C---:B------:R-:W-:Y:S01]  /*0af0*/  IMAD.IADD R11, R13.reuse, 0x1, R0 ;  /* 0x000000010d0b7824 */ /* 0x040fe200078e0200 */
[----:B------:R-:W-:-:S04]  /*0b00*/  ISETP.GE.AND P0, PT, R13, UR7, PT ;  /* 0x000000070d007c0c */ /* 0x000fc8000bf06270 */
[----:B------:R-:W-:-:S09]  /*0b10*/  ISETP.GE.AND P1, PT, R11, UR7, PT ;  /* 0x000000070b007c0c */ /* 0x000fd2000bf26270 */
[----:B------:R-:W0:Y:S01]  /*0b20*/  @!P0 LDC.64 R14, c[0x0][0x380] ;  /* 0x0000e000ff0e8b82 */ /* 0x000e220000000a00 */
[----:B------:R-:W-:-:S03]  /*0b30*/  @!P0 IADD3 R9, P2, PT, R20, R13, RZ ;  /* 0x0000000d14098210 */ /* 0x000fc60007f5e0ff */
[----:B------:R-:W-:Y:S02]  /*0b40*/  @!P1 IADD3 R10, P3, PT, R20, R11, RZ ;  /* 0x0000000b140a9210 */ /* 0x000fe40007f7e0ff */
[-C--:B------:R-:W-:Y:S02]  /*0b50*/  @!P0 LEA.HI.X.SX32 R12, R13, R5.reuse, 0x1, P2 ;  /* 0x000000050d0c8211 */ /* 0x080fe400010f0eff */
[----:B------:R-:W1:Y:S01]  /*0b60*/  @!P1 LDC.64 R6, c[0x0][0x380] ;  /* 0x0000e000ff069b82 */ /* 0x000e620000000a00 */
[----:B------:R-:W-:Y:S02]  /*0b70*/  @!P1 LEA.HI.X.SX32 R11, R11, R5, 0x1, P3 ;  /* 0x000000050b0b9211 */ /* 0x000fe400018f0eff */
[----:B0-----:R-:W-:-:S04]  /*0b80*/  @!P0 LEA R8, P2, R9, R14, 0x2 ;  /* 0x0000000e09088211 */ /* 0x001fc800078410ff */
[----:B------:R-:W-:Y:S02]  /*0b90*/  @!P0 LEA.HI.X R9, R9, R15, R12, 0x2, P2 ;  /* 0x0000000f09098211 */ /* 0x000fe400010f140c */
[----:B-1----:R-:W-:-:S04]  /*0ba0*/  @!P1 LEA R6, P2, R10, R6, 0x2 ;  /* 0x000000060a069211 */ /* 0x002fc800078410ff */
[----:B------:R-:W2:Y:S01]  /*0bb0*/  @!P0 LDG.E R9, desc[UR16][R8.64] ;  /* 0x0000001008098981 */ /* 0x000ea2000c1e1900 */
[----:B------:R-:W-:-:S06]  /*0bc0*/  @!P1 LEA.HI.X R7, R10, R7, R11, 0x2, P2 ;  /* 0x000000070a079211 */ /* 0x000fcc00010f140b */
[----:B------:R-:W3:Y:S01]  /*0bd0*/  @!P1 LDG.E R7, desc[UR16][R6.64] ;  /* 0x0000001006079981 */ /* 0x000ee2000c1e1900 */
[----:B------:R-:W-:Y:S01]  /*0be0*/  UIADD3 UR4, UPT, UPT, UR4, 0x2, URZ ;  /* 0x0000000204047890 */ /* 0x000fe2000fffe0ff */
[----:B--2---:R-:W-:-:S04]  /*0bf0*/  @!P0 FADD R2, R2, R9 ;  /* 0x0000000902028221 */ /* 0x004fc80000000000 */
[----:B---3--:R-:W-:-:S07]  /*0c00*/  @!P1 FADD R2, R2, R7 ;  /* 0x0000000702029221 */ /* 0x008fce0000000000 */
.L_x_4:
[----:B------:R-:W-:Y:S05]  /*0c10*/  BRA.U UP1, `(.L_x_0) ;  /* 0x0000000101347547 */ /* 0x000fea000b800000 */
[----:B------:R-:W-:Y:S01]  /*0c20*/  UIADD3 UR4, UPT, UPT, UR5, UR4, URZ ;  /* 0x0000000405047290 */ /* 0x000fe2000fffe0ff */
[----:B------:R-:W-:Y:S05]  /*0c30*/  BSSY.RECONVERGENT B0, `(.L_x_0) ;  /* 0x000000b000007945 */ /* 0x000fea0003800200 */
[----:B--23--:R-:W-:-:S05]  /*0c40*/  IMAD R0, R0, UR4, R3 ;  /* 0x0000000400007c24 */ /* 0x00cfca000f8e0203 */
[----:B------:R-:W-:-:S13]  /*0c50*/  ISETP.GE.AND P0, PT, R0, UR7, PT ;  /* 0x0000000700007c0c */ /* 0x000fda000bf06270 */
[----:B------:R-:W-:Y:S05]  /*0c60*/  @P0 BRA `(.L_x_5) ;  /* 0x00000000001c0947 */ /* 0x000fea0003800000 */
[----:B------:R-:W0:Y:S01]  /*0c70*/  LDCU.64 UR4, c[0x0][0x380] ;  /* 0x00007000ff0477ac */ /* 0x000e220008000a00 */
[----:B------:R-:W-:-:S04]  /*0c80*/  IADD3 R20, P0, PT, R20, R0, RZ ;  /* 0x0000000014147210 */ /* 0x000fc80007f1e0ff */
[----:B------:R-:W-:Y:S02]  /*0c90*/  LEA.HI.X.SX32 R5, R0, R5, 0x1, P0 ;  /* 0x0000000500057211 */ /* 0x000fe400000f0eff */
[----:B0-----:R-:W-:-:S04]  /*0ca0*/  LEA R6, P0, R20, UR4, 0x2 ;  /* 0x0000000414067c11 */ /* 0x001fc8000f8010ff */
[----:B------:R-:W-:-:S06]  /*0cb0*/  LEA.HI.X R7, R20, UR5, R5, 0x2, P0 ;  /* 0x0000000514077c11 */ /* 0x000fcc00080f1405 */
[----:B------:R-:W2:Y:S02]  /*0cc0*/  LDG.E R7, desc[UR16][R6.64] ;  /* 0x0000001006077981 */ /* 0x000ea4000c1e1900 */
[----:B--2---:R-:W-:-:S07]  /*0cd0*/  FADD R2, R2, R7 ;  /* 0x0000000702027221 */ /* 0x004fce0000000000 */
.L_x_5:
[----:B------:R-:W-:Y:S05]  /*0ce0*/  BSYNC.RECONVERGENT B0 ;  /* 0x0000000000007941 */ /* 0x000fea0003800200 */
.L_x_0:
[----:B------:R-:W0:Y:S01]  /*0cf0*/  LDCU UR7, c[0x0][0x360] ;  /* 0x00006c00ff0777ac */ /* 0x000e220008000800 */
[----:B------:R-:W0:Y:S01]  /*0d00*/  LDCU UR8, c[0x0][0x364] ;  /* 0x00006c80ff0877ac */ /* 0x000e220008000800 */
[----:B------:R-:W4:Y:S01]  /*0d10*/  LDCU UR5, c[0x0][0x368] ;  /* 0x00006d00ff0577ac */ /* 0x000f220008000800 */
[----:B0-----:R-:W-:-:S04]  /*0d20*/  UIMAD UR4, UR7, UR8, URZ ;  /* 0x00000008070472a4 */ /* 0x001fc8000f8e02ff */
[----:B----4-:R-:W-:-:S04]  /*0d30*/  UIMAD UR4, UR4, UR5, URZ ;  /* 0x00000005040472a4 */ /* 0x010fc8000f8e02ff */
[----:B------:R-:W-:-:S09]  /*0d40*/  UISETP.GE.U32.AND UP0, UPT, UR4, 0x40, UPT ;  /* 0x000000400400788c */ /* 0x000fd2000bf06070 */
[----:B------:R-:W-:Y:S05]  /*0d50*/  BRA.U !UP0, `(.L_x_6) ;  /* 0x0000000108407547 */ /* 0x000fea000b800000 */
[----:B------:R-:W0:Y:S01]  /*0d60*/  S2UR UR6, SR_CgaCtaId ;  /* 0x00000000000679c3 */ /* 0x000e220000008800 */
[----:B------:R-:W-:Y:S01]  /*0d70*/  UMOV UR5, 0x400 ;  /* 0x0000040000057882 */ /* 0x000fe20000000000 */
[----:B--2---:R-:W-:Y:S01]  /*0d80*/  IMAD.U32 R0, RZ, RZ, UR4 ;  /* 0x00000004ff007e24 */ /* 0x004fe2000f8e00ff */
[----:B0-----:R-:W-:-:S06]  /*0d90*/  ULEA UR5, UR6, UR5, 0x18 ;  /* 0x0000000506057291 */ /* 0x001fcc000f8ec0ff */
[----:B---3--:R-:W-:-:S07]  /*0da0*/  LEA R5, R3, UR5, 0x2 ;  /* 0x0000000503057c11 */ /* 0x008fce000f8e10ff */
.L_x_7:
[----:B------:R-:W-:Y:S01]  /*0db0*/  SHF.R.U32.HI R8, RZ, 0x1, R0 ;  /* 0x00000001ff087819 */ /* 0x000fe20000011600 */
[----:B------:R-:W-:Y:S01]  /*0dc0*/  STS [R5], R2 ;  /* 0x0000000205007388 */ /* 0x000fe20000000800 */
[----:B------:R-:W-:Y:S02]  /*0dd0*/  BAR.SYNC.DEFER_BLOCKING 0x0 ;  /* 0x0000000000007b1d */ /* 0x000fe40000010000 */
[----:B------:R-:W-:Y:S02]  /*0de0*/  ISETP.GE.U32.AND P0, PT, R3, R8, PT ;  /* 0x000000080300720c */ /* 0x000fe40003f06070 */
[----:B------:R-:W-:Y:S01]  /*0df0*/  ISETP.GT.U32.AND P1, PT, R0, 0x7f, PT ;  /* 0x0000007f0000780c */ /* 0x000fe20003f24070 */
[----:B------:R-:W-:-:S10]  /*0e00*/  IMAD.MOV.U32 R0, RZ, RZ, R8 ;  /* 0x000000ffff007224 */ /* 0x000fd400078e0008 */
[----:B------:R-:W-:-:S05]  /*0e10*/  @!P0 IMAD R6, R8, 0x4, R5 ;  /* 0x0000000408068824 */ /* 0x000fca00078e0205 */
[----:B------:R-:W0:Y:S02]  /*0e20*/  @!P0 LDS R7, [R6] ;  /* 0x0000000006078984 */ /* 0x000e240000000800 */
[----:B0-----:R-:W-:Y:S01]  /*0e30*/  @!P0 FADD R2, R2, R7 ;  /* 0x0000000702028221 */ /* 0x001fe20000000000 */
[----:B------:R-:W-:Y:S06]  /*0e40*/  BAR.SYNC.DEFER_BLOCKING 0x0 ;  /* 0x0000000000007b1d */ /* 0x000fec0000010000 */
[----:B------:R-:W-:Y:S05]  /*0e50*/  @P1 BRA `(.L_x_7) ;  /* 0xfffffffc00d41947 */ /* 0x000fea000383ffff */
.L_x_6:
[----:B------:R-:W0:Y:S01]  /*0e60*/  SHFL.BFLY PT, R5, R2, 0x10, 0x1f ;  /* 0x0e001f0002057f89 */ /* 0x000e2200000e0000 */
[----:B------:R-:W4:Y:S01]  /*0e70*/  S2R R8, SR_TID.Y ;  /* 0x0000000000087919 */ /* 0x000f220000002200 */
[----:B------:R-:W4:Y:S01]  /*0e80*/  S2R R9, SR_TID.Z ;  /* 0x0000000000097919 */ /* 0x000f220000002300 */
[----:B0-----:R-:W-:-:S05]  /*0e90*/  FADD R5, R5, R2 ;  /* 0x0000000205057221 */ /* 0x001fca0000000000 */
[----:B--2---:R-:W0:Y:S01]  /*0ea0*/  SHFL.BFLY PT, R0, R5, 0x8, 0x1f ;  /* 0x0d001f0005007f89 */ /* 0x004e2200000e0000 */
[----:B----4-:R-:W-:-:S04]  /*0eb0*/  IMAD R8, R9, UR8, R8 ;  /* 0x0000000809087c24 */ /* 0x010fc8000f8e0208 */
[----:B------:R-:W-:-:S05]  /*0ec0*/  IMAD R8, R8, UR7, RZ ;  /* 0x0000000708087c24 */ /* 0x000fca000f8e02ff */
[----:B---3--:R-:W-:Y:S01]  /*0ed0*/  LOP3.LUT P0, RZ, R8, R3, RZ, 0xfc, !PT ;  /* 0x0000000308ff7212 */ /* 0x008fe2000780fcff */
[----:B0-----:R-:W-:-:S05]  /*0ee0*/  FADD R0, R5, R0 ;  /* 0x0000000005007221 */ /* 0x001fca0000000000 */
[----:B------:R-:W0:Y:S02]  /*0ef0*/  SHFL.BFLY PT, R7, R0, 0x4, 0x1f ;  /* 0x0c801f0000077f89 */ /* 0x000e2400000e0000 */
[----:B0-----:R-:W-:-:S05]  /*0f00*/  FADD R7, R0, R7 ;  /* 0x0000000700077221 */ /* 0x001fca0000000000 */
[----:B------:R-:W0:Y:S02]  /*0f10*/  SHFL.BFLY PT, R6, R7, 0x2, 0x1f ;  /* 0x0c401f0007067f89 */ /* 0x000e2400000e0000 */
[----:B0-----:R-:W-:-:S05]  /*0f20*/  FADD R6, R7, R6 ;  /* 0x0000000607067221 */ /* 0x001fca0000000000 */
[----:B------:R0:W2:Y:S01]  /*0f30*/  SHFL.BFLY PT, R5, R6, 0x1, 0x1f ;  /* 0x0c201f0006057f89 */ /* 0x0000a200000e0000 */
[----:B------:R-:W-:Y:S05]  /*0f40*/  @P0 EXIT ;  /* 0x000000000000094d */ /* 0x000fea0003800000 */
[----:B------:R-:W1:Y:S01]  /*0f50*/  LDC.64 R2, c[0x0][0x388] ;  /* 0x0000e200ff027b82 */ /* 0x000e620000000a00 */
[----:B--2---:R-:W-:Y:S01]  /*0f60*/  FADD R7, R6, R5 ;  /* 0x0000000506077221 */ /* 0x004fe20000000000 */
[----:B-1----:R-:W-:-:S05]  /*0f70*/  IMAD.WIDE.U32 R4, R4, 0x4, R2 ;  /* 0x0000000404047825 */ /* 0x002fca00078e0002 */
[----:B------:R-:W-:Y:S01]  /*0f80*/  REDG.E.ADD.F32.FTZ.RN.STRONG.GPU desc[UR16][R4.64], R7 ;  /* 0x00000007040079a6 */ /* 0x000fe2000c12f310 */
[----:B------:R-:W-:Y:S05]  /*0f90*/  EXIT ;  /* 0x000000000000794d */ /* 0x000fea0003800000 */
.L_x_8:
[----:B------:R-:W-:-:S00]  /*0fa0*/  BRA `(.L_x_8) ;  /* 0xfffffffc00fc7947 */ /* 0x000fc0000383ffff */
[----:B------:R-:W-:-:S00]  /*0fb0*/  NOP ;  /* 0x0000000000007918 */ /* 0x000fc00000000000 */
        /* <DEDUP_REMOVED lines=12> */
.L_x_28:


//--------------------- .text._Z13sum_v3_kernelPKfPfiii --------------------------
	.section	.text._Z13sum_v3_kernelPKfPfiii,"ax",@progbits
	.align	128
        .global         _Z13sum_v3_kernelPKfPfiii
        .type           _Z13sum_v3_kernelPKfPfiii,@function
        .size           _Z13sum_v3_kernelPKfPfiii,(.L_x_29 - _Z13sum_v3_kernelPKfPfiii)
        .other          _Z13sum_v3_kernelPKfPfiii,@"STO_CUDA_ENTRY STV_DEFAULT"
_Z13sum_v3_kernelPKfPfiii:
.text._Z13sum_v3_kernelPKfPfiii:
[----:B------:R-:W-:Y:S01]  /*0000*/  LDC R1, c[0x0][0x37c] ;  /* 0x0000df00ff017b82 */ /* 0x000fe20000000800 */
[----:B------:R-:W0:Y:S01]  /*0010*/  LDCU UR15, c[0x0][0x398] ;  /* 0x00007300ff0f77ac */ /* 0x000e220008000800 */
[----:B------:R-:W1:Y:S01]  /*0020*/  S2R R4, SR_TID.X ;  /* 0x0000000000047919 */ /* 0x000e620000002100 */
[----:B------:R-:W-:Y:S01]  /*0030*/  IMAD.MOV.U32 R2, RZ, RZ, RZ ;  /* 0x000000ffff027224 */ /* 0x000fe200078e00ff */
[----:B------:R-:W2:Y:S01]  /*0040*/  LDCU.64 UR16, c[0x0][0x358] ;  /* 0x00006b00ff1077ac */ /* 0x000ea20008000a00 */
[----:B------:R-:W3:Y:S01]  /*0050*/  S2R R3, SR_CTAID.Y ;  /* 0x0000000000037919 */ /* 0x000ee20000002600 */
[----:B0-----:R-:W-:-:S09]  /*0060*/  UISETP.GE.AND UP0, UPT, UR15, 0x1, UPT ;  /* 0x000000010f00788c */ /* 0x001fd2000bf06270 */
[----:B--2---:R-:W-:Y:S05]  /*0070*/  BRA.U !UP0, `(.L_x_9) ;  /* 0x0000000d081c7547 */ /* 0x004fea000b800000 */
[----:B------:R-:W3:Y:S01]  /*0080*/  LDCU UR7, c[0x0][0x394] ;  /* 0x00007280ff0777ac */ /* 0x000ee20008000800 */
[----:B------:R-:W0:Y:S01]  /*0090*/  S2UR UR14, SR_CTAID.X ;  /* 0x00000000000e79c3 */ /* 0x000e220000002500 */
[----:B------:R-:W-:Y:S01]  /*00a0*/  IMAD.MOV.U32 R2, RZ, RZ, RZ ;  /* 0x000000ffff027224 */ /* 0x000fe200078e00ff */
[----:B------:R-:W-:Y:S02]  /*00b0*/  UISETP.GE.U32.AND UP1, UPT, UR15, 0x8, UPT ;  /* 0x000000080f00788c */ /* 0x000fe4000bf26070 */
[----:B------:R-:W-:Y:S01]  /*00c0*/  ULOP3.LUT UR8, UR15, 0x7, URZ, 0xc0, !UPT ;  /* 0x000000070f087892 */ /* 0x000fe2000f8ec0ff */
[----:B------:R-:W-:-:S03]  /*00d0*/  UMOV UR4, URZ ;  /* 0x000000ff00047c82 */ /* 0x000fc60008000000 */
[----:B------:R-:W2:Y:S01]  /*00e0*/  LDC R0, c[0x0][0x360] ;  /* 0x0000d800ff007b82 */ /* 0x000ea20000000800 */
[----:B------:R-:W-:Y:S01]  /*00f0*/  UISETP.NE.AND UP0, UPT, UR8, URZ, UPT ;  /* 0x000000ff0800728c */ /* 0x000fe2000bf05270 */
[----:B---3--:R-:W-:-:S05]  /*0100*/  IMAD R20, R3, UR7, RZ ;  /* 0x0000000703147c24 */ /* 0x008fca000f8e02ff */
[----:B------:R-:W-:Y:S01]  /*0110*/  SHF.R.S32.HI R5, RZ, 0x1f, R20 ;  /* 0x0000001fff057819 */ /* 0x000fe20000011414 */
[----:B0-----:R-:W-:Y:S01]  /*0120*/  UIMAD UR5, UR14, UR15, URZ ;  /* 0x0000000f0e0572a4 */ /* 0x001fe2000f8e02ff */
[----:B------:R-:W-:Y:S11]  /*0130*/  BRA.U !UP1, `(.L_x_10) ;  /* 0x0000000509a07547 */ /* 0x000ff6000b800000 */
[----:B------:R-:W-:Y:S02]  /*0140*/  UIADD3 UR6, UPT, UPT, UR5, 0x2, URZ ;  /* 0x0000000205067890 */ /* 0x000fe4000fffe0ff */
[C---:B--2---:R-:W-:Y:S01]  /*0150*/  IMAD R7, R0.reuse, UR5, R0 ;  /* 0x0000000500077c24 */ /* 0x044fe2000f8e0200 */
[----:B------:R-:W-:Y:S01]  /*0160*/  UIADD3 UR9, UPT, UPT, UR5, 0x3, URZ ;  /* 0x0000000305097890 */ /* 0x000fe2000fffe0ff */
[C---:B------:R-:W-:Y:S01]  /*0170*/  IMAD R9, R0.reuse, UR14, RZ ;  /* 0x0000000e00097c24 */ /* 0x040fe2000f8e02ff */
[----:B------:R-:W-:Y:S01]  /*0180*/  UIADD3 UR10, UPT, UPT, UR5, 0x4, URZ ;  /* 0x00000004050a7890 */ /* 0x000fe2000fffe0ff */
[--C-:B-1----:R-:W-:Y:S01]  /*0190*/  IMAD.IADD R6, R7, 0x1, R4.reuse ;  /* 0x0000000107067824 */ /* 0x102fe200078e0204 */
[----:B------:R-:W-:Y:S01]  /*01a0*/  UIADD3 UR11, UPT, UPT, UR5, 0x5, URZ ;  /* 0x00000005050b7890 */ /* 0x000fe2000fffe0ff */
[--C-:B------:R-:W-:Y:S01]  /*01b0*/  IMAD R7, R9, UR15, R4.reuse ;  /* 0x0000000f09077c24 */ /* 0x100fe2000f8e0204 */
[----:B------:R-:W-:Y:S01]  /*01c0*/  UIADD3 UR12, UPT, UPT, UR5, 0x6, URZ ;  /* 0x00000006050c7890 */ /* 0x000fe2000fffe0ff */
[----:B------:R-:W-:Y:S01]  /*01d0*/  IMAD.MOV.U32 R2, RZ, RZ, RZ ;  /* 0x000000ffff027224 */ /* 0x000fe200078e00ff */
        /* <DEDUP_REMOVED lines=10> */
.L_x_11:
        /* <DEDUP_REMOVED lines=11> */
[----:B------:R-:W-:-:S03]  /*0330*/  ISETP.GE.AND P5, PT, R13, UR7, PT ;  /* 0x000000070d007c0c */ /* 0x000fc6000bfa6270 */
[C---:B------:R-:W-:Y:S01]  /*0340*/  IMAD.IADD R22, R23.reuse, 0x1, R0 ;  /* 0x0000000117167824 */ /* 0x040fe200078e0200 */
[----:B------:R-:W-:-:S03]  /*0350*/  ISETP.GE.AND P4, PT, R23, UR7, PT ;  /* 0x0000000717007c0c */ /* 0x000fc6000bf86270 */
[----:B------:R-:W0:Y:S01]  /*0360*/  @!P6 LDC.64 R12, c[0x0][0x380] ;  /* 0x0000e000ff0ceb82 */ /* 0x000e220000000a00 */
[----:B------:R-:W-:Y:S01]  /*0370*/  @!P6 IADD3 R23, P1, PT, R20, R6, RZ ;  /* 0x000000061417e210 */ /* 0x000fe20007f3e0ff */
[C---:B------:R-:W-:Y:S01]  /*0380*/  IMAD.IADD R29, R22.reuse, 0x1, R0 ;  /* 0x00000001161d7824 */ /* 0x040fe200078e0200 */
[----:B------:R-:W-:Y:S02]  /*0390*/  ISETP.GE.AND P3, PT, R22, UR7, PT ;  /* 0x0000000716007c0c */ /* 0x000fe4000bf66270 */
[----:B------:R-:W-:-:S03]  /*03a0*/  @!P6 LEA.HI.X.SX32 R26, R6, R5, 0x1, P1 ;  /* 0x00000005061ae211 */ /* 0x000fc600008f0eff */
[----:B------:R-:W1:Y:S08]  /*03b0*/  @!P5 LDC.64 R14, c[0x0][0x380] ;  /* 0x0000e000ff0edb82 */ /* 0x000e700000000a00 */
[----:B------:R-:W3:Y:S01]  /*03c0*/  @!P4 LDC.64 R16, c[0x0][0x380] ;  /* 0x0000e000ff10cb82 */ /* 0x000ee20000000a00 */
[----:B0-----:R-:W-:Y:S02]  /*03d0*/  @!P6 LEA R24, P1, R23, R12, 0x2 ;  /* 0x0000000c1718e211 */ /* 0x001fe400078210ff */
[----:B------:R-:W-:-:S02]  /*03e0*/  @!P5 IADD3 R12, P2, PT, R20, R8, RZ ;  /* 0x00000008140cd210 */ /* 0x000fc40007f5e0ff */
[----:B------:R-:W-:Y:S02]  /*03f0*/  @!P6 LEA.HI.X R25, R23, R13, R26, 0x2, P1 ;  /* 0x0000000d1719e211 */ /* 0x000fe400008f141a */
[----:B------:R-:W-:Y:S02]  /*0400*/  @!P5 LEA.HI.X.SX32 R13, R8, R5, 0x1, P2 ;  /* 0x00000005080dd211 */ /* 0x000fe400010f0eff */
[C---:B-1----:R-:W-:Y:S01]  /*0410*/  @!P5 LEA R14, P1, R12.reuse, R14, 0x2 ;  /* 0x0000000e0c0ed211 */ /* 0x042fe200078210ff */
[----:B------:R-:W4:Y:S03]  /*0420*/  @!P6 LDG.E R24, desc[UR16][R24.64] ;  /* 0x000000101818e981 */ /* 0x000f26000c1e1900 */
[----:B------:R-:W-:Y:S02]  /*0430*/  @!P5 LEA.HI.X R15, R12, R15, R13, 0x2, P1 ;  /* 0x0000000f0c0fd211 */ /* 0x000fe400008f140d */
[----:B------:R-:W0:Y:S01]  /*0440*/  @!P3 LDC.64 R12, c[0x0][0x380] ;  /* 0x0000e000ff0cbb82 */ /* 0x000e220000000a00 */
[----:B------:R-:W-:-:S02]  /*0450*/  @!P4 IADD3 R23, P1, PT, R20, R9, RZ ;  /* 0x000000091417c210 */ /* 0x000fc40007f3e0ff */
[----:B------:R1:W5:Y:S02]  /*0460*/  @!P5 LDG.E R14, desc[UR16][R14.64] ;  /* 0x000000100e0ed981 */ /* 0x000364000c1e1900 */
[----:B---3--:R-:W-:Y:S02]  /*0470*/  @!P4 LEA R16, P2, R23, R16, 0x2 ;  /* 0x000000101710c211 */ /* 0x008fe400078410ff */
[----:B------:R-:W-:Y:S02]  /*0480*/  @!P4 LEA.HI.X.SX32 R26, R9, R5, 0x1, P1 ;  /* 0x00000005091ac211 */ /* 0x000fe400008f0eff */
[----:B------:R-:W-:Y:S02]  /*0490*/  @!P3 IADD3 R22, P1, PT, R20, R10, RZ ;  /* 0x0000000a1416b210 */ /* 0x000fe40007f3e0ff */
[----:B------:R-:W-:Y:S02]  /*04a0*/  @!P4 LEA.HI.X R17, R23, R17, R26, 0x2, P2 ;  /* 0x000000111711c211 */ /* 0x000fe400010f141a */
[----:B------:R-:W-:-:S02]  /*04b0*/  ISETP.GE.AND P2, PT, R29, UR7, PT ;  /* 0x000000071d007c0c */ /* 0x000fc4000bf46270 */
[----:B------:R-:W-:Y:S02]  /*04c0*/  @!P3 LEA.HI.X.SX32 R27, R10, R5, 0x1, P1 ;  /* 0x000000050a1bb211 */ /* 0x000fe400008f0eff */
[----:B------:R-:W-:Y:S02]  /*04d0*/  P2R R23, PR, RZ, 0x10 ;  /* 0x00000010ff177803 */ /* 0x000fe40000000000 */
[----:B0-----:R-:W-:-:S04]  /*04e0*/  @!P3 LEA R26, P1, R22, R12, 0x2 ;  /* 0x0000000c161ab211 */ /* 0x001fc800078210ff */
[----:B------:R-:W-:Y:S01]  /*04f0*/  @!P3 LEA.HI.X R27, R22, R13, R27, 0x2, P1 ;  /* 0x0000000d161bb211 */ /* 0x000fe200008f141b */
[--C-:B------:R-:W-:Y:S02]  /*0500*/  IMAD.IADD R22, R29, 0x1, R0.reuse ;  /* 0x000000011d167824 */ /* 0x100fe400078e0200 */
[----:B------:R-:W0:Y:S03]  /*0510*/  @!P2 LDC.64 R12, c[0x0][0x380] ;  /* 0x0000e000ff0cab82 */ /* 0x000e260000000a00 */
        /* <DEDUP_REMOVED lines=9> */
[----:B-1----:R-:W-:-:S03]  /*05b0*/  @!P1 IADD3 R15, P0, PT, R20, R18, RZ ;  /* 0x00000012140f9210 */ /* 0x002fc60007f1e0ff */
[----:B------:R-:W2:Y:S01]  /*05c0*/  @!P2 LDG.E R29, desc[UR16][R28.64] ;  /* 0x000000101c1da981 */ /* 0x000ea2000c1e1900 */
[----:B------:R-:W-:Y:S02]  /*05d0*/  @!P1 LEA.HI.X.SX32 R21, R18, R5, 0x1, P0 ;  /* 0x0000000512159211 */ /* 0x000fe400000f0eff */
        /* <DEDUP_REMOVED lines=30> */
.L_x_10:
[----:B------:R-:W-:Y:S05]  /*07c0*/  BRA.U !UP0, `(.L_x_9) ;  /* 0x0000000508487547 */ /* 0x000fea000b800000 */
[----:B------:R-:W0:Y:S01]  /*07d0*/  LDCU UR6, c[0x0][0x398] ;  /* 0x00007300ff0677ac */ /* 0x000e220008000800 */
[----:B------:R-:W-:Y:S02]  /*07e0*/  UISETP.GE.U32.AND UP0, UPT, UR8, 0x4, UPT ;  /* 0x000000040800788c */ /* 0x000fe4000bf06070 */
[----:B0-----:R-:W-:-:S04]  /*07f0*/  ULOP3.LUT UR9, UR6, 0x3, URZ, 0xc0, !UPT ;  /* 0x0000000306097892 */ /* 0x001fc8000f8ec0ff */
[----:B------:R-:W-:-:S03]  /*0800*/  UISETP.NE.AND UP1, UPT, UR9, URZ, UPT ;  /* 0x000000ff0900728c */ /* 0x000fc6000bf25270 */
[----:B------:R-:W-:Y:S08]  /*0810*/  BRA.U !UP0, `(.L_x_12) ;  /* 0x0000000108987547 */ /* 0x000ff0000b800000 */
[----:B------:R-:W-:-:S06]  /*0820*/  UIADD3 UR8, UPT, UPT, UR5, UR4, URZ ;  /* 0x0000000405087290 */ /* 0x000fcc000fffe0ff */
[----:B-12---:R-:W-:-:S04]  /*0830*/  IMAD R17, R0, UR8, R4 ;  /* 0x0000000800117c24 */ /* 0x006fc8000f8e0204 */
        /* <DEDUP_REMOVED lines=36> */
.L_x_12:
[----:B------:R-:W-:Y:S05]  /*0a80*/  BRA.U !UP1, `(.L_x_9) ;  /* 0x0000000109987547 */ /* 0x000fea000b800000 */
[----:B------:R-:W-:Y:S02]  /*0a90*/  UISETP.NE.AND UP0, UPT, UR9, 0x1, UPT ;  /* 0x000000010900788c */ /* 0x000fe4000bf05270 */
[----:B------:R-:W-:-:S04]  /*0aa0*/  ULOP3.LUT UR6, UR6, 0x1, URZ, 0xc0, !UPT ;  /* 0x0000000106067892 */ /* 0x000fc8000f8ec0ff */
[----:B------:R-:W-:-:S03]  /*0ab0*/  UISETP.NE.U32.AND UP1, UPT, UR6, 0x1, UPT ;  /* 0x000000010600788c */ /* 0x000fc6000bf25070 */
[----:B------:R-:W-:Y:S08]  /*0ac0*/  BRA.U !UP0, `(.L_x_13) ;  /* 0x0000000108507547 */ /* 0x000ff0000b800000 */
[----:B------:R-:W-:-:S06]  /*0ad0*/  UIADD3 UR6, UPT, UPT, UR5, UR4, URZ ;  /* 0x0000000405067290 */ /* 0x000fcc000fffe0ff */
[----:B-12---:R-:W-:-:S04]  /*0ae0*/  IMAD R13, R0, UR6, R4 ;  /* 0x00000006000d7c24 */ /* 0x006fc8000f8e0204 */
        /* <DEDUP_REMOVED lines=18> */
.L_x_13:
[----:B------:R-:W-:Y:S05]  /*0c10*/  BRA.U UP1, `(.L_x_9) ;  /* 0x0000000101347547 */ /* 0x000fea000b800000 */
[----:B------:R-:W-:Y:S01]  /*0c20*/  UIADD3 UR4, UPT, UPT, UR5, UR4, URZ ;  /* 0x0000000405047290 */ /* 0x000fe2000fffe0ff */
[----:B------:R-:W-:Y:S05]  /*0c30*/  BSSY.RECONVERGENT B0, `(.L_x_9) ;  /* 0x000000b000007945 */ /* 0x000fea0003800200 */
[----:B-12---:R-:W-:-:S05]  /*0c40*/  IMAD R0, R0, UR4, R4 ;  /* 0x0000000400007c24 */ /* 0x006fca000f8e0204 */
        /* <DEDUP_REMOVED lines=9> */
.L_x_14:
[----:B------:R-:W-:Y:S05]  /*0ce0*/  BSYNC.RECONVERGENT B0 ;  /* 0x0000000000007941 */ /* 0x000fea0003800200 */
.L_x_9:
[----:B------:R-:W0:Y:S01]  /*0cf0*/  S2UR UR5, SR_CgaCtaId ;  /* 0x00000000000579c3 */ /* 0x000e220000008800 */
[----:B------:R-:W-:Y:S01]  /*0d00*/  UMOV UR4, 0x400 ;  /* 0x0000040000047882 */ /* 0x000fe20000000000 */
[----:B------:R-:W4:Y:S01]  /*0d10*/  LDCU UR6, c[0x0][0x360] ;  /* 0x00006c00ff0677ac */ /* 0x000f220008000800 */
[----:B-1----:R-:W-:Y:S01]  /*0d20*/  ISETP.GT.U32.AND P1, PT, R4, 0x1f, PT ;  /* 0x0000001f0400780c */ /* 0x002fe20003f24070 */
[----:B----4-:R-:W-:Y:S02]  /*0d30*/  UISETP.GE.U32.AND UP0, UPT, UR6, 0x40, UPT ;  /* 0x000000400600788c */ /* 0x010fe4000bf06070 */
[----:B0-----:R-:W-:-:S06]  /*0d40*/  ULEA UR4, UR5, UR4, 0x18 ;  /* 0x0000000405047291 */ /* 0x001fcc000f8ec0ff */
[----:B------:R-:W-:-:S05]  /*0d50*/  LEA R5, R4, UR4, 0x2 ;  /* 0x0000000404057c11 */ /* 0x000fca000f8e10ff */
[----:B------:R0:W-:Y:S01]  /*0d60*/  STS [R5], R2 ;  /* 0x0000000205007388 */ /* 0x0001e20000000800 */
[----:B------:R-:W-:Y:S06]  /*0d70*/  BAR.SYNC.DEFER_BLOCKING 0x0 ;  /* 0x0000000000007b1d */ /* 0x000fec0000010000 */
[----:B------:R-:W-:Y:S05]  /*0d80*/  BRA.U !UP0, `(.L_x_15) ;  /* 0x0000000108307547 */ /* 0x000fea000b800000 */
[----:B--2---:R-:W-:-:S07]  /*0d90*/  IMAD.U32 R0, RZ, RZ, UR6 ;  /* 0x00000006ff007e24 */ /* 0x004fce000f8e00ff */
.L_x_16:
[----:B------:R-:W-:-:S04]  /*0da0*/  SHF.R.U32.HI R8, RZ, 0x1, R0 ;  /* 0x00000001ff087819 */ /* 0x000fc80000011600 */
[----:B------:R-:W-:-:S13]  /*0db0*/  ISETP.GE.U32.AND P0, PT, R4, R8, PT ;  /* 0x000000080400720c */ /* 0x000fda0003f06070 */
[----:B0-----:R-:W-:Y:S01]  /*0dc0*/  @!P0 IMAD R2, R8, 0x4, R5 ;  /* 0x0000000408028824 */ /* 0x001fe200078e0205 */
[----:B------:R-:W-:Y:S05]  /*0dd0*/  @!P0 LDS R7, [R5] ;  /* 0x0000000005078984 */ /* 0x000fea0000000800 */
[----:B------:R-:W0:Y:S02]  /*0de0*/  @!P0 LDS R2, [R2] ;  /* 0x0000000002028984 */ /* 0x000e240000000800 */
[----:B0-----:R-:W-:-:S05]  /*0df0*/  @!P0 FADD R6, R2, R7 ;  /* 0x0000000702068221 */ /* 0x001fca0000000000 */
[----:B------:R1:W-:Y:S01]  /*0e00*/  @!P0 STS [R5], R6 ;  /* 0x0000000605008388 */ /* 0x0003e20000000800 */
[----:B------:R-:W-:Y:S01]  /*0e10*/  BAR.SYNC.DEFER_BLOCKING 0x0 ;  /* 0x0000000000007b1d */ /* 0x000fe20000010000 */
[----:B------:R-:W-:Y:S01]  /*0e20*/  ISETP.GT.U32.AND P0, PT, R0, 0x7f, PT ;  /* 0x0000007f0000780c */ /* 0x000fe20003f04070 */
[----:B------:R-:W-:-:S12]  /*0e30*/  IMAD.MOV.U32 R0, RZ, RZ, R8 ;  /* 0x000000ffff007224 */ /* 0x000fd800078e0008 */
[----:B-1----:R-:W-:Y:S05]  /*0e40*/  @P0 BRA `(.L_x_16) ;  /* 0xfffffffc00d40947 */ /* 0x002fea000383ffff */
.L_x_15:
[----:B------:R-:W-:Y:S05]  /*0e50*/  @P1 EXIT ;  /* 0x000000000000194d */ /* 0x000fea0003800000 */
[----:B0-----:R-:W2:Y:S01]  /*0e60*/  LDS R5, [R5] ;  /* 0x0000000005057984 */ /* 0x001ea20000000800 */
[----:B------:R-:W-:-:S03]  /*0e70*/  ISETP.NE.AND P0, PT, R4, RZ, PT ;  /* 0x000000ff0400720c */ /* 0x000fc60003f05270 */
[----:B--2---:R-:W0:Y:S02]  /*0e80*/  SHFL.DOWN PT, R0, R5, 0x10, 0x1f ;  /* 0x0a001f0005007f89 */ /* 0x004e2400000e0000 */
[----:B0-----:R-:W-:-:S05]  /*0e90*/  FADD R0, R5, R0 ;  /* 0x0000000005007221 */ /* 0x001fca0000000000 */
[----:B------:R-:W0:Y:S02]  /*0ea0*/  SHFL.DOWN PT, R7, R0, 0x8, 0x1f ;  /* 0x09001f0000077f89 */ /* 0x000e2400000e0000 */
[----:B0-----:R-:W-:-:S05]  /*0eb0*/  FADD R7, R0, R7 ;  /* 0x0000000700077221 */ /* 0x001fca0000000000 */
[----:B------:R-:W0:Y:S02]  /*0ec0*/  SHFL.DOWN PT, R2, R7, 0x4, 0x1f ;  /* 0x08801f0007027f89 */ /* 0x000e2400000e0000 */
[----:B0-----:R-:W-:-:S05]  /*0ed0*/  FADD R2, R7, R2 ;  /* 0x0000000207027221 */ /* 0x001fca0000000000 */
[----:B------:R-:W0:Y:S02]  /*0ee0*/  SHFL.DOWN PT, R9, R2, 0x2, 0x1f ;  /* 0x08401f0002097f89 */ /* 0x000e2400000e0000 */
[----:B0-----:R-:W-:-:S05]  /*0ef0*/  FADD R9, R2, R9 ;  /* 0x0000000902097221 */ /* 0x001fca0000000000 */
[----:B------:R0:W1:Y:S01]  /*0f00*/  SHFL.DOWN PT, R6, R9, 0x1, 0x1f ;  /* 0x08201f0009067f89 */ /* 0x00006200000e0000 */
[----:B------:R-:W-:Y:S05]  /*0f10*/  @P0 EXIT ;  /* 0x000000000000094d */ /* 0x000fea0003800000 */
[----:B------:R-:W3:Y:S01]  /*0f20*/  LDC.64 R4, c[0x0][0x388] ;  /* 0x0000e200ff047b82 */ /* 0x000ee20000000a00 */
[----:B01----:R-:W-:Y:S01]  /*0f30*/  FADD R9, R9, R6 ;  /* 0x0000000609097221 */ /* 0x003fe20000000000 */
[----:B---3--:R-:W-:-:S05]  /*0f40*/  IMAD.WIDE.U32 R2, R3, 0x4, R4 ;  /* 0x0000000403027825 */ /* 0x008fca00078e0004 */
[----:B------:R-:W-:Y:S01]  /*0f50*/  REDG.E.ADD.F32.FTZ.RN.STRONG.GPU desc[UR16][R2.64], R9 ;  /* 0x00000009020079a6 */ /* 0x000fe2000c12f310 */
[----:B------:R-:W-:Y:S05]  /*0f60*/  EXIT ;  /* 0x000000000000794d */ /* 0x000fea0003800000 */
.L_x_17:
        /* <DEDUP_REMOVED lines=9> */
.L_x_29:


//--------------------- .text._Z13sum_v2_kernelPKfPfii --------------------------
	.section	.text._Z13sum_v2_kernelPKfPfii,"ax",@progbits
	.align	128
        .global         _Z13sum_v2_kernelPKfPfii
        .type           _Z13sum_v2_kernelPKfPfii,@function
        .size           _Z13sum_v2_kernelPKfPfii,(.L_x_30 - _Z13sum_v2_kernelPKfPfii)
        .other          _Z13sum_v2_kernelPKfPfii,@"STO_CUDA_ENTRY STV_DEFAULT"
_Z13sum_v2_kernelPKfPfii:
.text._Z13sum_v2_kernelPKfPfii:
[----:B------:R-:W-:Y:S01]  /*0000*/  LDC R1, c[0x0][0x37c] ;  /* 0x0000df00ff017b82 */ /* 0x000fe20000000800 */
[----:B------:R-:W0:Y:S07]  /*0010*/  S2R R7, SR_TID.X ;  /* 0x0000000000077919 */ /* 0x000e2e0000002100 */
[----:B------:R-:W0:Y:S01]  /*0020*/  S2UR UR4, SR_CTAID.X ;  /* 0x00000000000479c3 */ /* 0x000e220000002500 */
[----:B------:R-:W1:Y:S01]  /*0030*/  LDCU UR5, c[0x0][0x394] ;  /* 0x00007280ff0577ac */ /* 0x000e620008000800 */
[----:B------:R-:W2:Y:S01]  /*0040*/  S2R R9, SR_CTAID.Y ;  /* 0x0000000000097919 */ /* 0x000ea20000002600 */
[----:B------:R-:W3:Y:S05]  /*0050*/  LDCU.64 UR6, c[0x0][0x358] ;  /* 0x00006b00ff0677ac */ /* 0x000eea0008000a00 */
[----:B------:R-:W0:Y:S02]  /*0060*/  LDC R4, c[0x0][0x360] ;  /* 0x0000d800ff047b82 */ /* 0x000e240000000800 */
[----:B0-----:R-:W-:-:S05]  /*0070*/  IMAD R0, R4, UR4, R7 ;  /* 0x0000000404007c24 */ /* 0x001fca000f8e0207 */
[----:B-1----:R-:W-:-:S13]  /*0080*/  ISETP.GE.AND P0, PT, R0, UR5, PT ;  /* 0x0000000500007c0c */ /* 0x002fda000bf06270 */
[----:B------:R-:W0:Y:S01]  /*0090*/  @!P0 LDC.64 R2, c[0x0][0x380] ;  /* 0x0000e000ff028b82 */ /* 0x000e220000000a00 */
[----:B--2---:R-:W-:Y:S02]  /*00a0*/  @!P0 IMAD R5, R9, UR5, R0 ;  /* 0x0000000509058c24 */ /* 0x004fe4000f8e0200 */
[----:B------:R-:W-:Y:S02]  /*00b0*/  IMAD.MOV.U32 R0, RZ, RZ, RZ ;  /* 0x000000ffff007224 */ /* 0x000fe400078e00ff */
[----:B0-----:R-:W-:-:S05]  /*00c0*/  @!P0 IMAD.WIDE R2, R5, 0x4, R2 ;  /* 0x0000000405028825 */ /* 0x001fca00078e0202 */
[----:B---3--:R-:W2:Y:S01]  /*00d0*/  @!P0 LDG.E R0, desc[UR6][R2.64] ;  /* 0x0000000602008981 */ /* 0x008ea2000c1e1900 */
[----:B------:R-:W0:Y:S01]  /*00e0*/  S2UR UR5, SR_CgaCtaId ;  /* 0x00000000000579c3 */ /* 0x000e220000008800 */
[----:B------:R-:W-:Y:S01]  /*00f0*/  UMOV UR4, 0x400 ;  /* 0x0000040000047882 */ /* 0x000fe20000000000 */
[----:B------:R-:W-:Y:S02]  /*0100*/  ISETP.GE.U32.AND P1, PT, R4, 0x2, PT ;  /* 0x000000020400780c */ /* 0x000fe40003f26070 */
[----:B------:R-:W-:Y:S01]  /*0110*/  ISETP.NE.AND P0, PT, R7, RZ, PT ;  /* 0x000000ff0700720c */ /* 0x000fe20003f05270 */
[----:B0-----:R-:W-:-:S06]  /*0120*/  ULEA UR4, UR5, UR4, 0x18 ;  /* 0x0000000405047291 */ /* 0x001fcc000f8ec0ff */
[----:B------:R-:W-:-:S05]  /*0130*/  LEA R5, R7, UR4, 0x2 ;  /* 0x0000000407057c11 */ /* 0x000fca000f8e10ff */
[----:B--2---:R0:W-:Y:S01]  /*0140*/  STS [R5], R0 ;  /* 0x0000000005007388 */ /* 0x0041e20000000800 */
[----:B------:R-:W-:Y:S06]  /*0150*/  BAR.SYNC.DEFER_BLOCKING 0x0 ;  /* 0x0000000000007b1d */ /* 0x000fec0000010000 */
[----:B------:R-:W-:Y:S05]  /*0160*/  @!P1 BRA `(.L_x_18) ;  /* 0x00000000002c9947 */ /* 0x000fea0003800000 */
.L_x_19:
[----:B------:R-:W-:-:S04]  /*0170*/  SHF.R.U32.HI R6, RZ, 0x1, R4 ;  /* 0x00000001ff067819 */ /* 0x000fc80000011604 */
[----:B------:R-:W-:-:S13]  /*0180*/  ISETP.GE.U32.AND P1, PT, R7, R6, PT ;  /* 0x000000060700720c */ /* 0x000fda0003f26070 */
[----:B0-----:R-:W-:Y:S01]  /*0190*/  @!P1 LEA R0, R6, R5, 0x2 ;  /* 0x0000000506009211 */ /* 0x001fe200078e10ff */
        /* <DEDUP_REMOVED lines=8> */
.L_x_18:
[----:B------:R-:W-:Y:S05]  /*0220*/  @P0 EXIT ;  /* 0x000000000000094d */ /* 0x000fea0003800000 */
[----:B------:R-:W1:Y:S01]  /*0230*/  S2UR UR5, SR_CgaCtaId ;  /* 0x00000000000579c3 */ /* 0x000e620000008800 */
[----:B------:R-:W-:-:S07]  /*0240*/  UMOV UR4, 0x400 ;  /* 0x0000040000047882 */ /* 0x000fce0000000000 */
[----:B------:R-:W2:Y:S01]  /*0250*/  LDC.64 R2, c[0x0][0x388] ;  /* 0x0000e200ff027b82 */ /* 0x000ea20000000a00 */
[----:B-1----:R-:W-:Y:S01]  /*0260*/  ULEA UR4, UR5, UR4, 0x18 ;  /* 0x0000000405047291 */ /* 0x002fe2000f8ec0ff */
[----:B--2---:R-:W-:-:S08]  /*0270*/  IMAD.WIDE.U32 R2, R9, 0x4, R2 ;  /* 0x0000000409027825 */ /* 0x004fd000078e0002 */
[----:B0-----:R-:W0:Y:S04]  /*0280*/  LDS R5, [UR4] ;  /* 0x00000004ff057984 */ /* 0x001e280008000800 */
[----:B0-----:R-:W-:Y:S01]  /*0290*/  REDG.E.ADD.F32.FTZ.RN.STRONG.GPU desc[UR6][R2.64], R5 ;  /* 0x00000005020079a6 */ /* 0x001fe2000c12f306 */
[----:B------:R-:W-:Y:S05]  /*02a0*/  EXIT ;  /* 0x000000000000794d */ /* 0x000fea0003800000 */
.L_x_20:
        /* <DEDUP_REMOVED lines=13> */
.L_x_30:


//--------------------- .text._Z13sum_v1_kernelPKfPfii --------------------------
	.section	.text._Z13sum_v1_kernelPKfPfii,"ax",@progbits
	.align	128
        .global         _Z13sum_v1_kernelPKfPfii
        .type           _Z13sum_v1_kernelPKfPfii,@function
        .size           _Z13sum_v1_kernelPKfPfii,(.L_x_31 - _Z13sum_v1_kernelPKfPfii)
        .other          _Z13sum_v1_kernelPKfPfii,@"STO_CUDA_ENTRY STV_DEFAULT"
_Z13sum_v1_kernelPKfPfii:
.text._Z13sum_v1_kernelPKfPfii:
[----:B------:R-:W-:Y:S01]  /*0000*/  LDC R1, c[0x0][0x37c] ;  /* 0x0000df00ff017b82 */ /* 0x000fe20000000800 */
[----:B------:R-:W0:Y:S07]  /*0010*/  S2R R3, SR_TID.X ;  /* 0x0000000000037919 */ /* 0x000e2e0000002100 */
[----:B------:R-:W0:Y:S01]  /*0020*/  S2UR UR4, SR_CTAID.X ;  /* 0x00000000000479c3 */ /* 0x000e220000002500 */
[----:B------:R-:W1:Y:S07]  /*0030*/  LDCU UR5, c[0x0][0x390] ;  /* 0x00007200ff0577ac */ /* 0x000e6e0008000800 */
[----:B------:R-:W0:Y:S02]  /*0040*/  LDC R4, c[0x0][0x360] ;  /* 0x0000d800ff047b82 */ /* 0x000e240000000800 */
[----:B0-----:R-:W-:-:S05]  /*0050*/  IMAD R4, R4, UR4, R3 ;  /* 0x0000000404047c24 */ /* 0x001fca000f8e0203 */
[----:B-1----:R-:W-:-:S13]  /*0060*/  ISETP.GE.AND P0, PT, R4, UR5, PT ;  /* 0x0000000504007c0c */ /* 0x002fda000bf06270 */
[----:B------:R-:W-:Y:S05]  /*0070*/  @P0 EXIT ;  /* 0x000000000000094d */ /* 0x000fea0003800000 */
[----:B------:R-:W0:Y:S01]  /*0080*/  LDCU UR5, c[0x0][0x394] ;  /* 0x00007280ff0577ac */ /* 0x000e220008000800 */
[----:B------:R-:W-:Y:S01]  /*0090*/  HFMA2 R0, -RZ, RZ, 0, 0 ;  /* 0x00000000ff007431 */ /* 0x000fe200000001ff */
[----:B------:R-:W1:Y:S01]  /*00a0*/  LDCU.64 UR8, c[0x0][0x358] ;  /* 0x00006b00ff0877ac */ /* 0x000e620008000a00 */
[----:B0-----:R-:W-:-:S09]  /*00b0*/  UISETP.GE.AND UP0, UPT, UR5, 0x1, UPT ;  /* 0x000000010500788c */ /* 0x001fd2000bf06270 */
[----:B-1----:R-:W-:Y:S05]  /*00c0*/  BRA.U !UP0, `(.L_x_21) ;  /* 0x0000000d08307547 */ /* 0x002fea000b800000 */
[----:B------:R-:W-:Y:S02]  /*00d0*/  UISETP.GE.U32.AND UP1, UPT, UR5, 0x10, UPT ;  /* 0x000000100500788c */ /* 0x000fe4000bf26070 */
[----:B------:R-:W-:Y:S01]  /*00e0*/  IMAD R6, R4, UR5, RZ ;  /* 0x0000000504067c24 */ /* 0x000fe2000f8e02ff */
[----:B------:R-:W-:Y:S01]  /*00f0*/  ULOP3.LUT UR6, UR5, 0xf, URZ, 0xc0, !UPT ;  /* 0x0000000f05067892 */ /* 0x000fe2000f8ec0ff */
[----:B------:R-:W-:Y:S01]  /*0100*/  MOV R5, RZ ;  /* 0x000000ff00057202 */ /* 0x000fe20000000f00 */
[----:B------:R-:W-:Y:S01]  /*0110*/  UMOV UR4, URZ ;  /* 0x000000ff00047c82 */ /* 0x000fe20008000000 */
[----:B------:R-:W-:Y:S01]  /*0120*/  MOV R0, RZ ;  /* 0x000000ff00007202 */ /* 0x000fe20000000f00 */
[----:B------:R-:W-:Y:S01]  /*0130*/  UISETP.NE.AND UP0, UPT, UR6, URZ, UPT ;  /* 0x000000ff0600728c */ /* 0x000fe2000bf05270 */
[----:B------:R-:W-:Y:S01]  /*0140*/  SHF.R.S32.HI R7, RZ, 0x1f, R6 ;  /* 0x0000001fff077819 */ /* 0x000fe20000011406 */
[----:B------:R-:W-:Y:S09]  /*0150*/  BRA.U !UP1, `(.L_x_22) ;  /* 0x0000000509747547 */ /* 0x000ff2000b800000 */
[----:B------:R-:W0:Y:S01]  /*0160*/  LDCU.64 UR10, c[0x0][0x380] ;  /* 0x00007000ff0a77ac */ /* 0x000e220008000a00 */
[----:B------:R-:W-:Y:S01]  /*0170*/  MOV R5, RZ ;  /* 0x000000ff00057202 */ /* 0x000fe20000000f00 */
[----:B------:R-:W-:-:S04]  /*0180*/  ULOP3.LUT UR4, UR5, 0x7ffffff0, URZ, 0xc0, !UPT ;  /* 0x7ffffff005047892 */ /* 0x000fc8000f8ec0ff */
[----:B------:R-:W-:Y:S01]  /*0190*/  UIADD3 UR7, UPT, UPT, -UR4, URZ, URZ ;  /* 0x000000ff04077290 */ /* 0x000fe2000fffe1ff */
[----:B0-----:R-:W-:-:S04]  /*01a0*/  LEA R2, P0, R6, UR10, 0x2 ;  /* 0x0000000a06027c11 */ /* 0x001fc8000f8010ff */
[----:B------:R-:W-:Y:S02]  /*01b0*/  IADD3 R2, P1, PT, R2, 0x20, RZ ;  /* 0x0000002002027810 */ /* 0x000fe40007f3e0ff */
[----:B------:R-:W-:-:S04]  /*01c0*/  LEA.HI.X R3, R6, UR11, R7, 0x2, P0 ;  /* 0x0000000b06037c11 */ /* 0x000fc800080f1407 */
[----:B------:R-:W-:-:S07]  /*01d0*/  IADD3.X R3, PT, PT, RZ, R3, RZ, P1, !PT ;  /* 0x00000003ff037210 */ /* 0x000fce0000ffe4ff */
.L_x_23:
[----:B------:R-:W2:Y:S04]  /*01e0*/  LDG.E R22, desc[UR8][R2.64+-0x20] ;  /* 0xffffe00802167981 */ /* 0x000ea8000c1e1900 */
[----:B------:R-:W3:Y:S04]  /*01f0*/  LDG.E R25, desc[UR8][R2.64+-0x1c] ;  /* 0xffffe40802197981 */ /* 0x000ee8000c1e1900 */
[----:B------:R-:W4:Y:S04]  /*0200*/  LDG.E R21, desc[UR8][R2.64+-0x18] ;  /* 0xffffe80802157981 */ /* 0x000f28000c1e1900 */
[----:B------:R-:W5:Y:S04]  /*0210*/  LDG.E R20, desc[UR8][R2.64+-0x14] ;  /* 0xffffec0802147981 */ /* 0x000f68000c1e1900 */
        /* <DEDUP_REMOVED lines=11> */
[----:B------:R0:W5:Y:S01]  /*02d0*/  LDG.E R8, desc[UR8][R2.64+0x1c] ;  /* 0x00001c0802087981 */ /* 0x000162000c1e1900 */
[----:B------:R-:W-:-:S04]  /*02e0*/  UIADD3 UR7, UPT, UPT, UR7, 0x10, URZ ;  /* 0x0000001007077890 */ /* 0x000fc8000fffe0ff */
[----:B------:R-:W-:Y:S01]  /*02f0*/  UISETP.NE.AND UP1, UPT, UR7, URZ, UPT ;  /* 0x000000ff0700728c */ /* 0x000fe2000bf25270 */
[----:B0-----:R-:W-:-:S04]  /*0300*/  IADD3 R2, P0, PT, R2, 0x40, RZ ;  /* 0x0000004002027810 */ /* 0x001fc80007f1e0ff */
[----:B------:R-:W-:Y:S01]  /*0310*/  IADD3.X R3, PT, PT, RZ, R3, RZ, P0, !PT ;  /* 0x00000003ff037210 */ /* 0x000fe200007fe4ff */
[----:B--2---:R-:W-:-:S04]  /*0320*/  FADD R5, R22, -R5 ;  /* 0x8000000516057221 */ /* 0x004fc80000000000 */
[----:B------:R-:W-:-:S04]  /*0330*/  FADD R23, R5, R0 ;  /* 0x0000000005177221 */ /* 0x000fc80000000000 */
[----:B------:R-:W-:-:S04]  /*0340*/  FADD R0, R23, -R0 ;  /* 0x8000000017007221 */ /* 0x000fc80000000000 */
[----:B------:R-:W-:-:S04]  /*0350*/  FADD R0, -R5, R0 ;  /* 0x0000000005007221 */ /* 0x000fc80000000100 */
[----:B---3--:R-:W-:-:S04]  /*0360*/  FADD R0, -R0, R25 ;  /* 0x0000001900007221 */ /* 0x008fc80000000100 */
[----:B------:R-:W-:-:S04]  /*0370*/  FADD R22, R23, R0 ;  /* 0x0000000017167221 */ /* 0x000fc80000000000 */
[----:B------:R-:W-:-:S04]  /*0380*/  FADD R23, -R23, R22 ;  /* 0x0000001617177221 */ /* 0x000fc80000000100 */
[----:B------:R-:W-:-:S04]  /*0390*/  FADD R0, -R0, R23 ;  /* 0x0000001700007221 */ /* 0x000fc80000000100 */
[----:B----4-:R-:W-:-:S04]  /*03a0*/  FADD R21, -R0, R21 ;  /* 0x0000001500157221 */ /* 0x010fc80000000100 */
[----:B------:R-:W-:-:S04]  /*03b0*/  FADD R5, R22, R21 ;  /* 0x0000001516057221 */ /* 0x000fc80000000000 */
[----:B------:R-:W-:-:S04]  /*03c0*/  FADD R22, -R22, R5 ;  /* 0x0000000516167221 */ /* 0x000fc80000000100 */
[----:B------:R-:W-:-:S04]  /*03d0*/  FADD R21, -R21, R22 ;  /* 0x0000001615157221 */ /* 0x000fc80000000100 */
[----:B-----5:R-:W-:-:S04]  /*03e0*/  FADD R20, -R21, R20 ;  /* 0x0000001415147221 */ /* 0x020fc80000000100 */
[----:B------:R-:W-:-:S04]  /*03f0*/  FADD R0, R5, R20 ;  /* 0x0000001405007221 */ /* 0x000fc80000000000 */
[----:B------:R-:W-:-:S04]  /*0400*/  FADD R5, -R5, R0 ;  /* 0x0000000005057221 */ /* 0x000fc80000000100 */
[----:B------:R-:W-:-:S04]  /*0410*/  FADD R20, -R20, R5 ;  /* 0x0000000514147221 */ /* 0x000fc80000000100 */
[----:B------:R-:W-:-:S04]  /*0420*/  FADD R19, -R20, R19 ;  /* 0x0000001314137221 */ /* 0x000fc80000000100 */
        /* <DEDUP_REMOVED lines=46> */
[----:B------:R-:W-:Y:S01]  /*0710*/  FADD R5, -R8, R5 ;  /* 0x0000000508057221 */ /* 0x000fe20000000100 */
[----:B------:R-:W-:Y:S06]  /*0720*/  BRA.U UP1, `(.L_x_23) ;  /* 0xfffffff901ac7547 */ /* 0x000fec000b83ffff */
.L_x_22:
[----:B------:R-:W-:Y:S05]  /*0730*/  BRA.U !UP0, `(.L_x_21) ;  /* 0x0000000508947547 */ /* 0x000fea000b800000 */
[----:B------:R-:W-:Y:S02]  /*0740*/  UISETP.GE.U32.AND UP0, UPT, UR6, 0x8, UPT ;  /* 0x000000080600788c */ /* 0x000fe4000bf06070 */
[----:B------:R-:W-:-:S04]  /*0750*/  ULOP3.LUT UR7, UR5, 0x7, URZ, 0xc0, !UPT ;  /* 0x0000000705077892 */ /* 0x000fc8000f8ec0ff */
[----:B------:R-:W-:-:S03]  /*0760*/  UISETP.NE.AND UP1, UPT, UR7, URZ, UPT ;  /* 0x000000ff0700728c */ /* 0x000fc6000bf25270 */
[----:B------:R-:W-:Y:S08]  /*0770*/  BRA.U !UP0, `(.L_x_24) ;  /* 0x0000000108b87547 */ /* 0x000ff0000b800000 */
[----:B------:R-:W0:Y:S01]  /*0780*/  LDCU.64 UR10, c[0x0][0x380] ;  /* 0x00007000ff0a77ac */ /* 0x000e220008000a00 */
[----:B------:R-:W-:-:S04]  /*0790*/  IADD3 R2, P0, PT, R6, UR4, RZ ;  /* 0x0000000406027c10 */ /* 0x000fc8000ff1e0ff */
[----:B------:R-:W-:Y:S02]  /*07a0*/  IADD3.X R3, PT, PT, RZ, R7, RZ, P0, !PT ;  /* 0x00000007ff037210 */ /* 0x000fe400007fe4ff */
[----:B0-----:R-:W-:-:S04]  /*07b0*/  LEA R10, P0, R2, UR10, 0x2 ;  /* 0x0000000a020a7c11 */ /* 0x001fc8000f8010ff */
[----:B------:R-:W-:-:S05]  /*07c0*/  LEA.HI.X R11, R2, UR11, R3, 0x2, P0 ;  /* 0x0000000b020b7c11 */ /* 0x000fca00080f1403 */
[----:B------:R-:W2:Y:S04]  /*07d0*/  LDG.E R12, desc[UR8][R10.64] ;  /* 0x000000080a0c7981 */ /* 0x000ea8000c1e1900 */
[----:B------:R-:W3:Y:S04]  /*07e0*/  LDG.E R15, desc[UR8][R10.64+0x4] ;  /* 0x000004080a0f7981 */ /* 0x000ee8000c1e1900 */
[----:B------:R-:W4:Y:S04]  /*07f0*/  LDG.E R14, desc[UR8][R10.64+0x8] ;  /* 0x000008080a0e7981 */ /* 0x000f28000c1e1900 */
[----:B------:R-:W5:Y:S04]  /*0800*/  LDG.E R17, desc[UR8][R10.64+0xc] ;  /* 0x00000c080a117981 */ /* 0x000f68000c1e1900 */
[----:B------:R-:W5:Y:S04]  /*0810*/  LDG.E R8, desc[UR8][R10.64+0x10] ;  /* 0x000010080a087981 */ /* 0x000f68000c1e1900 */
[----:B------:R-:W5:Y:S04]  /*0820*/  LDG.E R3, desc[UR8][R10.64+0x14] ;  /* 0x000014080a037981 */ /* 0x000f68000c1e1900 */
[----:B------:R-:W5:Y:S04]  /*0830*/  LDG.E R2, desc[UR8][R10.64+0x18] ;  /* 0x000018080a027981 */ /* 0x000f68000c1e1900 */
[----:B------:R0:W5:Y:S01]  /*0840*/  LDG.E R9, desc[UR8][R10.64+0x1c] ;  /* 0x00001c080a097981 */ /* 0x000162000c1e1900 */
[----:B------:R-:W-:Y:S01]  /*0850*/  UIADD3 UR4, UPT, UPT, UR4, 0x8, URZ ;  /* 0x0000000804047890 */ /* 0x000fe2000fffe0ff */
[----:B--2---:R-:W-:-:S04]  /*0860*/  FADD R5, -R5, R12 ;  /* 0x0000000c05057221 */ /* 0x004fc80000000100 */
[----:B------:R-:W-:-:S04]  /*0870*/  FADD R13, R0, R5 ;  /* 0x00000005000d7221 */ /* 0x000fc80000000000 */
[----:B------:R-:W-:-:S04]  /*0880*/  FADD R0, -R0, R13 ;  /* 0x0000000d00007221 */ /* 0x000fc80000000100 */
        /* <DEDUP_REMOVED lines=14> */
[----:B0-----:R-:W-:-:S04]  /*0970*/  FADD R11, R0, R5 ;  /* 0x00000005000b7221 */ /* 0x001fc80000000000 */
        /* <DEDUP_REMOVED lines=13> */
[----:B------:R-:W-:-:S07]  /*0a50*/  FADD R5, -R8, R3 ;  /* 0x0000000308057221 */ /* 0x000fce0000000100 */
.L_x_24:
        /* <DEDUP_REMOVED lines=13> */
[----:B------:R-:W5:Y:S01]  /*0b30*/  LDG.E R13, desc[UR8][R2.64+0xc] ;  /* 0x00000c08020d7981 */ /* 0x000f62000c1e1900 */
        /* <DEDUP_REMOVED lines=16> */
[----:B------:R-:W-:-:S07]  /*0c40*/  FADD R5, -R8, R5 ;  /* 0x0000000508057221 */ /* 0x000fce0000000100 */
.L_x_25:
[----:B------:R-:W-:Y:S05]  /*0c50*/  BRA.U !UP1, `(.L_x_21) ;  /* 0x00000001094c7547 */ /* 0x000fea000b800000 */
[----:B------:R-:W0:Y:S01]  /*0c60*/  LDCU.64 UR6, c[0x0][0x380] ;  /* 0x00007000ff0677ac */ /* 0x000e220008000a00 */
[----:B------:R-:W-:Y:S01]  /*0c70*/  IADD3 R3, P0, PT, R6, UR4, RZ ;  /* 0x0000000406037c10 */ /* 0x000fe2000ff1e0ff */
[----:B------:R-:W-:-:S03]  /*0c80*/  UIADD3 UR5, UPT, UPT, -UR5, URZ, URZ ;  /* 0x000000ff05057290 */ /* 0x000fc6000fffe1ff */
[----:B------:R-:W-:Y:S02]  /*0c90*/  IADD3.X R2, PT, PT, RZ, R7, RZ, P0, !PT ;  /* 0x00000007ff027210 */ /* 0x000fe400007fe4ff */
[----:B0-----:R-:W-:-:S04]  /*0ca0*/  LEA R6, P1, R3, UR6, 0x2 ;  /* 0x0000000603067c11 */ /* 0x001fc8000f8210ff */
[----:B------:R-:W-:-:S09]  /*0cb0*/  LEA.HI.X R3, R3, UR7, R2, 0x2, P1 ;  /* 0x0000000703037c11 */ /* 0x000fd200088f1402 */
.L_x_26:
[----:B------:R-:W-:-:S06]  /*0cc0*/  MOV R2, R6 ;  /* 0x0000000600027202 */ /* 0x000fcc0000000f00 */
[----:B------:R0:W2:Y:S01]  /*0cd0*/  LDG.E R2, desc[UR8][R2.64] ;  /* 0x0000000802027981 */ /* 0x0000a2000c1e1900 */
[----:B------:R-:W-:Y:S01]  /*0ce0*/  UIADD3 UR5, UPT, UPT, UR5, 0x1, URZ ;  /* 0x0000000105057890 */ /* 0x000fe2000fffe0ff */
[----:B------:R-:W-:-:S03]  /*0cf0*/  IADD3 R6, P0, PT, R6, 0x4, RZ ;  /* 0x0000000406067810 */ /* 0x000fc60007f1e0ff */
[----:B------:R-:W-:Y:S01]  /*0d00*/  UISETP.NE.AND UP0, UPT, UR5, URZ, UPT ;  /* 0x000000ff0500728c */ /* 0x000fe2000bf05270 */
[----:B0-----:R-:W-:Y:S01]  /*0d10*/  IADD3.X R3, PT, PT, RZ, R3, RZ, P0, !PT ;  /* 0x00000003ff037210 */ /* 0x001fe200007fe4ff */
[----:B--2---:R-:W-:-:S04]  /*0d20*/  FADD R5, R2, -R5 ;  /* 0x8000000502057221 */ /* 0x004fc80000000000 */
[----:B------:R-:W-:-:S04]  /*0d30*/  FADD R7, R5, R0 ;  /* 0x0000000005077221 */ /* 0x000fc80000000000 */
[----:B------:R-:W-:-:S04]  /*0d40*/  FADD R0, R7, -R0 ;  /* 0x8000000007007221 */ /* 0x000fc80000000000 */
[----:B------:R-:W-:Y:S01]  /*0d50*/  FADD R5, -R5, R0 ;  /* 0x0000000005057221 */ /* 0x000fe20000000100 */
[----:B------:R-:W-:Y:S01]  /*0d60*/  MOV R0, R7 ;  /* 0x0000000700007202 */ /* 0x000fe20000000f00 */
[----:B------:R-:W-:Y:S06]  /*0d70*/  BRA.U UP0, `(.L_x_26) ;  /* 0xfffffffd00d07547 */ /* 0x000fec000b83ffff */
[----:B------:R-:W-:-:S07]  /*0d80*/  MOV R0, R7 ;  /* 0x0000000700007202 */ /* 0x000fce0000000f00 */
.L_x_21:
[----:B------:R-:W0:Y:S02]  /*0d90*/  LDC.64 R2, c[0x0][0x388] ;  /* 0x0000e200ff027b82 */ /* 0x000e240000000a00 */
[----:B0-----:R-:W-:-:S05]  /*0da0*/  IMAD.WIDE R4, R4, 0x4, R2 ;  /* 0x0000000404047825 */ /* 0x001fca00078e0202 */
[----:B------:R-:W-:Y:S01]  /*0db0*/  STG.E desc[UR8][R4.64], R0 ;  /* 0x0000000004007986 */ /* 0x000fe2000c101908 */
[----:B------:R-:W-:Y:S05]  /*0dc0*/  EXIT ;  /* 0x000000000000794d */ /* 0x000fea0003800000 */
.L_x_27:
        /* <DEDUP_REMOVED lines=11> */
.L_x_31:


//--------------------- .nv.shared._Z13sum_v4_kernelPKfPfiii --------------------------
	.section	.nv.shared._Z13sum_v4_kernelPKfPfiii,"aw",@nobits
	.sectionflags	@""
	.align	16
	.zero		1024


//--------------------- .nv.shared.reserved.0     --------------------------
	.section	.nv.shared.reserved.0,"aw",@nobits
	.weak		__nv_reservedSMEM_offset_0_alias
	.size		__nv_reservedSMEM_offset_0_alias, 0, 64
	.other		__nv_reservedSMEM_offset_0_alias,@"STO_CUDA_RESERVED_SHARED STV_DEFAULT"
__nv_reservedSMEM_offset_0_alias:
	.zero		0
	.zero		64


//--------------------- .nv.global                --------------------------
	.section	.nv.global,"aw",@nobits
.nv.global:
	.type		_ZN34_INTERNAL_39228c3c_4_k_cu_a14d9fad4cuda3std6ranges3__45__cpo9iter_moveE,@object
	.size		_ZN34_INTERNAL_39228c3c_4_k_cu_a14d9fad4cuda3std6ranges3__45__cpo9iter_moveE,(_ZN34_INTERNAL_39228c3c_4_k_cu_a14d9fad4cuda3std3__436_GLOBAL__N__39228c3c_4_k_cu_a14d9fad6ignoreE - _ZN34_INTERNAL_39228c3c_4_k_cu_a14d9fad4cuda3std6ranges3__45__cpo9iter_moveE)
_ZN34_INTERNAL_39228c3c_4_k_cu_a14d9fad4cuda3std6ranges3__45__cpo9iter_moveE:
	.zero		1
	.type		_ZN34_INTERNAL_39228c3c_4_k_cu_a14d9fad4cuda3std3__436_GLOBAL__N__39228c3c_4_k_cu_a14d9fad6ignoreE,@object
	.size		_ZN34_INTERNAL_39228c3c_4_k_cu_a14d9fad4cuda3std3__436_GLOBAL__N__39228c3c_4_k_cu_a14d9fad6ignoreE,(_ZN34_INTERNAL_39228c3c_4_k_cu_a14d9fad4cuda3std3__45__cpo4cendE - _ZN34_INTERNAL_39228c3c_4_k_cu_a14d9fad4cuda3std3__436_GLOBAL__N__39228c3c_4_k_cu_a14d9fad6ignoreE)
_ZN34_INTERNAL_39228c3c_4_k_cu_a14d9fad4cuda3std3__436_GLOBAL__N__39228c3c_4_k_cu_a14d9fad6ignoreE:
	.zero		1
	.type		_ZN34_INTERNAL_39228c3c_4_k_cu_a14d9fad4cuda3std3__45__cpo4cendE,@object
	.size		_ZN34_INTERNAL_39228c3c_4_k_cu_a14d9fad4cuda3std3__45__cpo4cendE,(_ZN34_INTERNAL_39228c3c_4_k_cu_a14d9fad4cuda3std3__45__cpo3endE - _ZN34_INTERNAL_39228c3c_4_k_cu_a14d9fad4cuda3std3__45__cpo4cendE)
_ZN34_INTERNAL_39228c3c_4_k_cu_a14d9fad4cuda3std3__45__cpo4cendE:
	.zero		1
	.type		_ZN34_INTERNAL_39228c3c_4_k_cu_a14d9fad4cuda3std3__45__cpo3endE,@object
	.size		_ZN34_INTERNAL_39228c3c_4_k_cu_a14d9fad4cuda3std3__45__cpo3endE,(_ZN34_INTERNAL_39228c3c_4_k_cu_a14d9fad4cuda3std3__48in_placeE - _ZN34_INTERNAL_39228c3c_4_k_cu_a14d9fad4cuda3std3__45__cpo3endE)
_ZN34_INTERNAL_39228c3c_4_k_cu_a14d9fad4cuda3std3__45__cpo3endE:
	.zero		1
	.type		_ZN34_INTERNAL_39228c3c_4_k_cu_a14d9fad4cuda3std3__48in_placeE,@object
	.size		_ZN34_INTERNAL_39228c3c_4_k_cu_a14d9fad4cuda3std3__48in_placeE,(_ZN34_INTERNAL_39228c3c_4_k_cu_a14d9fad4cuda3std6ranges3__45__cpo7advanceE - _ZN34_INTERNAL_39228c3c_4_k_cu_a14d9fad4cuda3std3__48in_placeE)
_ZN34_INTERNAL_39228c3c_4_k_cu_a14d9fad4cuda3std3__48in_placeE:
	.zero		1
	.type		_ZN34_INTERNAL_39228c3c_4_k_cu_a14d9fad4cuda3std6ranges3__45__cpo7advanceE,@object
	.size		_ZN34_INTERNAL_39228c3c_4_k_cu_a14d9fad4cuda3std6ranges3__45__cpo7advanceE,(_ZN34_INTERNAL_39228c3c_4_k_cu_a14d9fad4cuda3std3__45__cpo5beginE - _ZN34_INTERNAL_39228c3c_4_k_cu_a14d9fad4cuda3std6ranges3__45__cpo7advanceE)
_ZN34_INTERNAL_39228c3c_4_k_cu_a14d9fad4cuda3std6ranges3__45__cpo7advanceE:
	.zero		1
	.type		_ZN34_INTERNAL_39228c3c_4_k_cu_a14d9fad4cuda3std3__45__cpo5beginE,@object
	.size		_ZN34_INTERNAL_39228c3c_4_k_cu_a14d9fad4cuda3std3__45__cpo5beginE,(_ZN34_INTERNAL_39228c3c_4_k_cu_a14d9fad4cuda3std3__419piecewise_constructE - _ZN34_INTERNAL_39228c3c_4_k_cu_a14d9fad4cuda3std3__45__cpo5beginE)
_ZN34_INTERNAL_39228c3c_4_k_cu_a14d9fad4cuda3std3__45__cpo5beginE:
	.zero		1
	.type		_ZN34_INTERNAL_39228c3c_4_k_cu_a14d9fad4cuda3std3__419piecewise_constructE,@object
	.size		_ZN34_INTERNAL_39228c3c_4_k_cu_a14d9fad4cuda3std3__419piecewise_constructE,(_ZN34_INTERNAL_39228c3c_4_k_cu_a14d9fad4cuda3std3__45__cpo6cbeginE - _ZN34_INTERNAL_39228c3c_4_k_cu_a14d9fad4cuda3std3__419piecewise_constructE)
_ZN34_INTERNAL_39228c3c_4_k_cu_a14d9fad4cuda3std3__419piecewise_constructE:
	.zero		1
	.type		_ZN34_INTERNAL_39228c3c_4_k_cu_a14d9fad4cuda3std3__45__cpo6cbeginE,@object
	.size		_ZN34_INTERNAL_39228c3c_4_k_cu_a14d9fad4cuda3std3__45__cpo6cbeginE,(_ZN34_INTERNAL_39228c3c_4_k_cu_a14d9fad4cuda3std6ranges3__45__cpo4swapE - _ZN34_INTERNAL_39228c3c_4_k_cu_a14d9fad4cuda3std3__45__cpo6cbeginE)
_ZN34_INTERNAL_39228c3c_4_k_cu_a14d9fad4cuda3std3__45__cpo6cbeginE:
	.zero		1
	.type		_ZN34_INTERNAL_39228c3c_4_k_cu_a14d9fad4cuda3std6ranges3__45__cpo4swapE,@object
	.size		_ZN34_INTERNAL_39228c3c_4_k_cu_a14d9fad4cuda3std6ranges3__45__cpo4swapE,(.L_7 - _ZN34_INTERNAL_39228c3c_4_k_cu_a14d9fad4cuda3std6ranges3__45__cpo4swapE)
_ZN34_INTERNAL_39228c3c_4_k_cu_a14d9fad4cuda3std6ranges3__45__cpo4swapE:
	.zero		1
.L_7:


//--------------------- .nv.shared._Z13sum_v3_kernelPKfPfiii --------------------------
	.section	.nv.shared._Z13sum_v3_kernelPKfPfiii,"aw",@nobits
	.sectionflags	@""
	.align	16
	.zero		1024


//--------------------- .nv.shared._Z13sum_v2_kernelPKfPfii --------------------------
	.section	.nv.shared._Z13sum_v2_kernelPKfPfii,"aw",@nobits
	.sectionflags	@""
	.align	16
	.zero		1024


//--------------------- .nv.shared._Z13sum_v1_kernelPKfPfii --------------------------
	.section	.nv.shared._Z13sum_v1_kernelPKfPfii,"aw",@nobits
	.sectionflags	@""
	.align	16
	.zero		1024


//--------------------- .nv.constant0._Z13sum_v4_kernelPKfPfiii --------------------------
	.section	.nv.constant0._Z13sum_v4_kernelPKfPfiii,"a",@progbits
	.sectionflags	@""
	.align	4
.nv.constant0._Z13sum_v4_kernelPKfPfiii:
	.zero		924


//--------------------- .nv.constant0._Z13sum_v3_kernelPKfPfiii --------------------------
	.section	.nv.constant0._Z13sum_v3_kernelPKfPfiii,"a",@progbits
	.sectionflags	@""
	.align	4
.nv.constant0._Z13sum_v3_kernelPKfPfiii:
	.zero		924


//--------------------- .nv.constant0._Z13sum_v2_kernelPKfPfii --------------------------
	.section	.nv.constant0._Z13sum_v2_kernelPKfPfii,"a",@progbits
	.sectionflags	@""
	.align	4
.nv.constant0._Z13sum_v2_kernelPKfPfii:
	.zero		920


//--------------------- .nv.constant0._Z13sum_v1_kernelPKfPfii --------------------------
	.section	.nv.constant0._Z13sum_v1_kernelPKfPfii,"a",@progbits
	.sectionflags	@""
	.align	4
.nv.constant0._Z13sum_v1_kernelPKfPfii:
	.zero		920


//--------------------- SYMBOLS --------------------------

	.type		.nv.reservedSmem.offset0,@object
	.size		.nv.reservedSmem.offset0,0x4
	.type		.nv.reservedSmem.cap,@object
	.size		.nv.reservedSmem.cap,0x4
